	.target	sm_100a

	.elftype	@"ET_EXEC"


//--------------------- .note.nv.tkinfo           --------------------------
	.section	.note.nv.tkinfo,"",@"SHT_NOTE"
	.sectionflags	@"SHF_NOTE_NV_TKINFO"
	.tkinfo
        /*0018*/ 	.word	0x00000002
        /*0030*/ 	.string	""
        /*0030*/ 	.string	"ptxas"
        /*0030*/ 	.string	"Cuda compilation tools, release 13.0, V13.0.88"
        /*0030*/ 	.string	"Build cuda_13.0.r13.0/compiler.36424714_0"
        /*0030*/ 	.string	"-arch sm_100a -m 64 "



//--------------------- .note.nv.cuinfo           --------------------------
	.section	.note.nv.cuinfo,"",@"SHT_NOTE"
	.sectionflags	@"SHF_NOTE_NV_CUINFO"
        /*0018*/ 	.short	0x0002
        /*001a*/ 	.short	0x0064
        /*001c*/ 	.short	0x0082
	.zero		2


//--------------------- .nv.info                  --------------------------
	.section	.nv.info,"",@"SHT_CUDA_INFO"
	.align	4


	//----- nvinfo : EIATTR_REGCOUNT
	.align		4
        /*0000*/ 	.byte	0x04, 0x2f
        /*0002*/ 	.short	(.L_19 - .L_18)
	.align		4
.L_18:
        /*0004*/ 	.word	index@(_ZN7cutlass13device_kernelINS_4gemm6kernel13GemmUniversalIN4cute5tupleIJiiiiEEENS1_10collective13CollectiveMmaINS1_35MainloopSm100TmaUmmaWarpSpecializedILi8ELi2ELi4ENS5_IJNS4_1CILi1EEENSA_ILi4EEESB_EEEEENS5_IJNSA_ILi128EEENSA_ILi64EEESF_EEENS_12float_e4m3_tENS5_IJlSB_lEEESI_SJ_NS4_8TiledMMAINS4_8MMA_AtomIJNS4_10MMA_TraitsINS4_19SM100_MMA_F8F6F4_SSEJSI_SI_fSF_SG_NS4_17integral_constantINS4_4UMMA5MajorELSQ_0EEESR_NSO_INSP_7ScaleInELSS_0EEEST_EEEEEENS4_6LayoutINS5_IJSB_SB_SB_EEENS5_IJNSA_ILi0EEESY_SY_EEEEENS5_IJNS4_10UnderscoreES11_S11_EEEEENS4_23SM90_TMA_LOAD_MULTICASTENS4_14ComposedLayoutINS4_7SwizzleILi3ELi4ELi3EEENS4_18smem_ptr_flag_bitsILi8EEENSW_INS5_IJNSA_ILi8EEESF_EEENS5_IJSF_SB_EEEEEEEvNS4_8identityENS4_13SM90_TMA_LOADES1E_vS1F_EENS_8epilogue10collective18CollectiveEpilogueINS1I_23Sm100TmaWarpSpecializedILi1ELi1ELi64ELb0ELb0EEEJSH_NS5_IJNSW_ISF_SB_EENSW_ISG_SB_EEEEESI_SJ_SI_SJ_NS1I_6fusion15FusionCallbacksIS1M_NS1Q_17LinearCombinationISI_fSI_fLNS_15FloatRoundStyleE2EEESH_S1P_JEEENS4_5SM1004TMEM4LOAD26SM100_TMEM_LOAD_32dp32b64xES1G_NS15_INS16_ILi2ELi4ELi3EEES19_NSW_INS5_IJS1A_SG_EEENS5_IJSG_SB_EEEEEEENS4_39AutoVectorizingCopyWithAssumedAlignmentILi128EEENS4_14SM90_TMA_STOREES24_S26_S26_EEEvvEEEEvNT_6ParamsE)
        /*0008*/ 	.word	0x00000099


	//----- nvinfo : EIATTR_FRAME_SIZE
	.align		4
.L_19:
        /*000c*/ 	.byte	0x04, 0x11
        /*000e*/ 	.short	(.L_21 - .L_20)
	.align		4
.L_20:
        /*0010*/ 	.word	index@($__internal_2_$__cuda_sm10x_tcgen05_guardrail_trap_unallocated_columns_being_dealloced)
        /*0014*/ 	.word	0x00000000


	//----- nvinfo : EIATTR_FRAME_SIZE
	.align		4
.L_21:
        /*0018*/ 	.byte	0x04, 0x11
        /*001a*/ 	.short	(.L_23 - .L_22)
	.align		4
.L_22:
        /*001c*/ 	.word	index@($__internal_1_$__cuda_sm10x_tcgen05_guardrail_trap_phase_invalid_during_alloc)
        /*0020*/ 	.word	0x00000000


	//----- nvinfo : EIATTR_FRAME_SIZE
	.align		4
.L_23:
        /*0024*/ 	.byte	0x04, 0x11
        /*0026*/ 	.short	(.L_25 - .L_24)
	.align		4
.L_24:
        /*0028*/ 	.word	index@($__internal_0_$__cuda_sm10x_tcgen05_guardrail_trap_col_being_dealloced_not_returned_by_alloc)
        /*002c*/ 	.word	0x00000000


	//----- nvinfo : EIATTR_FRAME_SIZE
	.align		4
.L_25:
        /*0030*/ 	.byte	0x04, 0x11
        /*0032*/ 	.short	(.L_27 - .L_26)
	.align		4
.L_26:
        /*0034*/ 	.word	index@(_ZN7cutlass13device_kernelINS_4gemm6kernel13GemmUniversalIN4cute5tupleIJiiiiEEENS1_10collective13CollectiveMmaINS1_35MainloopSm100TmaUmmaWarpSpecializedILi8ELi2ELi4ENS5_IJNS4_1CILi1EEENSA_ILi4EEESB_EEEEENS5_IJNSA_ILi128EEENSA_ILi64EEESF_EEENS_12float_e4m3_tENS5_IJlSB_lEEESI_SJ_NS4_8TiledMMAINS4_8MMA_AtomIJNS4_10MMA_TraitsINS4_19SM100_MMA_F8F6F4_SSEJSI_SI_fSF_SG_NS4_17integral_constantINS4_4UMMA5MajorELSQ_0EEESR_NSO_INSP_7ScaleInELSS_0EEEST_EEEEEENS4_6LayoutINS5_IJSB_SB_SB_EEENS5_IJNSA_ILi0EEESY_SY_EEEEENS5_IJNS4_10UnderscoreES11_S11_EEEEENS4_23SM90_TMA_LOAD_MULTICASTENS4_14ComposedLayoutINS4_7SwizzleILi3ELi4ELi3EEENS4_18smem_ptr_flag_bitsILi8EEENSW_INS5_IJNSA_ILi8EEESF_EEENS5_IJSF_SB_EEEEEEEvNS4_8identityENS4_13SM90_TMA_LOADES1E_vS1F_EENS_8epilogue10collective18CollectiveEpilogueINS1I_23Sm100TmaWarpSpecializedILi1ELi1ELi64ELb0ELb0EEEJSH_NS5_IJNSW_ISF_SB_EENSW_ISG_SB_EEEEESI_SJ_SI_SJ_NS1I_6fusion15FusionCallbacksIS1M_NS1Q_17LinearCombinationISI_fSI_fLNS_15FloatRoundStyleE2EEESH_S1P_JEEENS4_5SM1004TMEM4LOAD26SM100_TMEM_LOAD_32dp32b64xES1G_NS15_INS16_ILi2ELi4ELi3EEES19_NSW_INS5_IJS1A_SG_EEENS5_IJSG_SB_EEEEEEENS4_39AutoVectorizingCopyWithAssumedAlignmentILi128EEENS4_14SM90_TMA_STOREES24_S26_S26_EEEvvEEEEvNT_6ParamsE)
        /*0038*/ 	.word	0x00000000


	//----- nvinfo : EIATTR_MIN_STACK_SIZE
	.align		4
.L_27:
        /*003c*/ 	.byte	0x04, 0x12
        /*003e*/ 	.short	(.L_29 - .L_28)
	.align		4
.L_28:
        /*0040*/ 	.word	index@(_ZN7cutlass13device_kernelINS_4gemm6kernel13GemmUniversalIN4cute5tupleIJiiiiEEENS1_10collective13CollectiveMmaINS1_35MainloopSm100TmaUmmaWarpSpecializedILi8ELi2ELi4ENS5_IJNS4_1CILi1EEENSA_ILi4EEESB_EEEEENS5_IJNSA_ILi128EEENSA_ILi64EEESF_EEENS_12float_e4m3_tENS5_IJlSB_lEEESI_SJ_NS4_8TiledMMAINS4_8MMA_AtomIJNS4_10MMA_TraitsINS4_19SM100_MMA_F8F6F4_SSEJSI_SI_fSF_SG_NS4_17integral_constantINS4_4UMMA5MajorELSQ_0EEESR_NSO_INSP_7ScaleInELSS_0EEEST_EEEEEENS4_6LayoutINS5_IJSB_SB_SB_EEENS5_IJNSA_ILi0EEESY_SY_EEEEENS5_IJNS4_10UnderscoreES11_S11_EEEEENS4_23SM90_TMA_LOAD_MULTICASTENS4_14ComposedLayoutINS4_7SwizzleILi3ELi4ELi3EEENS4_18smem_ptr_flag_bitsILi8EEENSW_INS5_IJNSA_ILi8EEESF_EEENS5_IJSF_SB_EEEEEEEvNS4_8identityENS4_13SM90_TMA_LOADES1E_vS1F_EENS_8epilogue10collective18CollectiveEpilogueINS1I_23Sm100TmaWarpSpecializedILi1ELi1ELi64ELb0ELb0EEEJSH_NS5_IJNSW_ISF_SB_EENSW_ISG_SB_EEEEESI_SJ_SI_SJ_NS1I_6fusion15FusionCallbacksIS1M_NS1Q_17LinearCombinationISI_fSI_fLNS_15FloatRoundStyleE2EEESH_S1P_JEEENS4_5SM1004TMEM4LOAD26SM100_TMEM_LOAD_32dp32b64xES1G_NS15_INS16_ILi2ELi4ELi3EEES19_NSW_INS5_IJS1A_SG_EEENS5_IJSG_SB_EEEEEEENS4_39AutoVectorizingCopyWithAssumedAlignmentILi128EEENS4_14SM90_TMA_STOREES24_S26_S26_EEEvvEEEEvNT_6ParamsE)
        /*0044*/ 	.word	0x00000000
.L_29:


//--------------------- .nv.compat                --------------------------
	.section	.nv.compat,"",@"SHT_CUDA_COMPAT_INFO"
	.align	4
        /*0000*/ 	.byte	0x02, 0x09, 0x01, 0x00, 0x02, 0x02, 0x02, 0x00, 0x02, 0x05, 0x05, 0x00, 0x03, 0x07, 0x01, 0x01
        /*0010*/ 	.byte	0x02, 0x03, 0x01, 0x00, 0x02, 0x06, 0x01, 0x00, 0x04, 0x0b, 0x08, 0x00, 0x09, 0x00, 0x00, 0x00
        /*0020*/ 	.byte	0x00, 0x00, 0x00, 0x00


//--------------------- .nv.info._ZN7cutlass13device_kernelINS_4gemm6kernel13GemmUniversalIN4cute5tupleIJiiiiEEENS1_10collective13CollectiveMmaINS1_35MainloopSm100TmaUmmaWarpSpecializedILi8ELi2ELi4ENS5_IJNS4_1CILi1EEENSA_ILi4EEESB_EEEEENS5_IJNSA_ILi128EEENSA_ILi64EEESF_EEENS_12float_e4m3_tENS5_IJlSB_lEEESI_SJ_NS4_8TiledMMAINS4_8MMA_AtomIJNS4_10MMA_TraitsINS4_19SM100_MMA_F8F6F4_SSEJSI_SI_fSF_SG_NS4_17integral_constantINS4_4UMMA5MajorELSQ_0EEESR_NSO_INSP_7ScaleInELSS_0EEEST_EEEEEENS4_6LayoutINS5_IJSB_SB_SB_EEENS5_IJNSA_ILi0EEESY_SY_EEEEENS5_IJNS4_10UnderscoreES11_S11_EEEEENS4_23SM90_TMA_LOAD_MULTICASTENS4_14ComposedLayoutINS4_7SwizzleILi3ELi4ELi3EEENS4_18smem_ptr_flag_bitsILi8EEENSW_INS5_IJNSA_ILi8EEESF_EEENS5_IJSF_SB_EEEEEEEvNS4_8identityENS4_13SM90_TMA_LOADES1E_vS1F_EENS_8epilogue10collective18CollectiveEpilogueINS1I_23Sm100TmaWarpSpecializedILi1ELi1ELi64ELb0ELb0EEEJSH_NS5_IJNSW_ISF_SB_EENSW_ISG_SB_EEEEESI_SJ_SI_SJ_NS1I_6fusion15FusionCallbacksIS1M_NS1Q_17LinearCombinationISI_fSI_fLNS_15FloatRoundStyleE2EEESH_S1P_JEEENS4_5SM1004TMEM4LOAD26SM100_TMEM_LOAD_32dp32b64xES1G_NS15_INS16_ILi2ELi4ELi3EEES19_NSW_INS5_IJS1A_SG_EEENS5_IJSG_SB_EEEEEEENS4_39AutoVectorizingCopyWithAssumedAlignmentILi128EEENS4_14SM90_TMA_STOREES24_S26_S26_EEEvvEEEEvNT_6ParamsE --------------------------
	.section	.nv.info._ZN7cutlass13device_kernelINS_4gemm6kernel13GemmUniversalIN4cute5tupleIJiiiiEEENS1_10collective13CollectiveMmaINS1_35MainloopSm100TmaUmmaWarpSpecializedILi8ELi2ELi4ENS5_IJNS4_1CILi1EEENSA_ILi4EEESB_EEEEENS5_IJNSA_ILi128EEENSA_ILi64EEESF_EEENS_12float_e4m3_tENS5_IJlSB_lEEESI_SJ_NS4_8TiledMMAINS4_8MMA_AtomIJNS4_10MMA_TraitsINS4_19SM100_MMA_F8F6F4_SSEJSI_SI_fSF_SG_NS4_17integral_constantINS4_4UMMA5MajorELSQ_0EEESR_NSO_INSP_7ScaleInELSS_0EEEST_EEEEEENS4_6LayoutINS5_IJSB_SB_SB_EEENS5_IJNSA_ILi0EEESY_SY_EEEEENS5_IJNS4_10UnderscoreES11_S11_EEEEENS4_23SM90_TMA_LOAD_MULTICASTENS4_14ComposedLayoutINS4_7SwizzleILi3ELi4ELi3EEENS4_18smem_ptr_flag_bitsILi8EEENSW_INS5_IJNSA_ILi8EEESF_EEENS5_IJSF_SB_EEEEEEEvNS4_8identityENS4_13SM90_TMA_LOADES1E_vS1F_EENS_8epilogue10collective18CollectiveEpilogueINS1I_23Sm100TmaWarpSpecializedILi1ELi1ELi64ELb0ELb0EEEJSH_NS5_IJNSW_ISF_SB_EENSW_ISG_SB_EEEEESI_SJ_SI_SJ_NS1I_6fusion15FusionCallbacksIS1M_NS1Q_17LinearCombinationISI_fSI_fLNS_15FloatRoundStyleE2EEESH_S1P_JEEENS4_5SM1004TMEM4LOAD26SM100_TMEM_LOAD_32dp32b64xES1G_NS15_INS16_ILi2ELi4ELi3EEES19_NSW_INS5_IJS1A_SG_EEENS5_IJSG_SB_EEEEEEENS4_39AutoVectorizingCopyWithAssumedAlignmentILi128EEENS4_14SM90_TMA_STOREES24_S26_S26_EEEvvEEEEvNT_6ParamsE,"",@"SHT_CUDA_INFO"
	.sectionflags	@""
	.align	4


	//----- nvinfo : EIATTR_CUDA_API_VERSION
	.align		4
        /*0000*/ 	.byte	0x04, 0x37
        /*0002*/ 	.short	(.L_31 - .L_30)
.L_30:
        /*0004*/ 	.word	0x00000082


	//----- nvinfo : EIATTR_KPARAM_INFO
	.align		4
.L_31:
        /*0008*/ 	.byte	0x04, 0x17
        /*000a*/ 	.short	(.L_33 - .L_32)
.L_32:
        /*000c*/ 	.word	0x00000000
        /*0010*/ 	.short	0x0000
        /*0012*/ 	.short	0x0000
        /*0014*/ 	.byte	0x00, 0xf0, 0x01, 0x20


	//----- nvinfo : EIATTR_AT_ENTRY_FRAGMENTS
	.align		4
.L_33:
        /*0018*/ 	.byte	0x04, 0x4f
        /*001a*/ 	.short	(.L_35 - .L_34)


	//   ....[0]....
.L_34:
        /*001c*/ 	.word	0x00000006


	//----- nvinfo : EIATTR_RESERVED_SMEM_USED
	.align		4
.L_35:
        /*0020*/ 	.byte	0x01, 0x41
	.zero		2


	//----- nvinfo : EIATTR_SPARSE_MMA_MASK
	.align		4
        /*0024*/ 	.byte	0x03, 0x50
        /*0026*/ 	.short	0x0000


	//----- nvinfo : EIATTR_TCGEN05_1CTA_USED
	.align		4
        /*0028*/ 	.byte	0x01, 0x51
	.zero		2


	//----- nvinfo : EIATTR_MAXREG_COUNT
	.align		4
        /*002c*/ 	.byte	0x03, 0x1b
        /*002e*/ 	.short	0x00ff


	//----- nvinfo : EIATTR_NUM_BARRIERS
	.align		4
        /*0030*/ 	.byte	0x02, 0x4c
        /*0032*/ 	.byte	0x07
	.zero		1


	//----- nvinfo : EIATTR_EXTERNS
	.align		4
        /*0034*/ 	.byte	0x04, 0x0f
        /*0036*/ 	.short	(.L_37 - .L_36)


	//   ....[0]....
	.align		4
.L_36:
        /*0038*/ 	.word	index@(__assertfail)


	//----- nvinfo : EIATTR_MERCURY_ISA_VERSION
	.align		4
.L_37:
        /*003c*/ 	.byte	0x03, 0x5f
        /*003e*/ 	.short	0x0101


	//----- nvinfo : EIATTR_INT_WARP_WIDE_INSTR_OFFSETS
	.align		4
        /*0040*/ 	.byte	0x04, 0x31
        /*0042*/ 	.short	(.L_39 - .L_38)


	//   ....[0]....
.L_38:
        /*0044*/ 	.word	0x00003ef0


	//   ....[1]....
        /*0048*/ 	.word	0x00003f20


	//   ....[2]....
        /*004c*/ 	.word	0x00003f40


	//   ....[3]....
        /*0050*/ 	.word	0x00004a70


	//   ....[4]....
        /*0054*/ 	.word	0x00004b20


	//----- nvinfo : EIATTR_COOP_GROUP_MASK_REGIDS
	.align		4
.L_39:
        /*0058*/ 	.byte	0x04, 0x29
        /*005a*/ 	.short	(.L_41 - .L_40)


	//   ....[0]....
.L_40:
        /*005c*/ 	.word	0xffffffff


	//   ....[1]....
        /*0060*/ 	.word	0xffffffff


	//   ....[2]....
        /*0064*/ 	.word	0xffffffff


	//   ....[3]....
        /*0068*/ 	.word	0xffffffff


	//   ....[4]....
        /*006c*/ 	.word	0xffffffff


	//   ....[5]....
        /*0070*/ 	.word	0xffffffff


	//   ....[6]....
        /*0074*/ 	.word	0xffffffff


	//   ....[7]....
        /*0078*/ 	.word	0xffffffff


	//   ....[8]....
        /*007c*/ 	.word	0xffffffff


	//   ....[9]....
        /*0080*/ 	.word	0xffffffff


	//   ....[10]....
        /*0084*/ 	.word	0xffffffff


	//   ....[11]....
        /*0088*/ 	.word	0xffffffff


	//   ....[12]....
        /*008c*/ 	.word	0xffffffff


	//   ....[13]....
        /*0090*/ 	.word	0xffffffff


	//----- nvinfo : EIATTR_COOP_GROUP_INSTR_OFFSETS
	.align		4
.L_41:
        /*0094*/ 	.byte	0x04, 0x28
        /*0096*/ 	.short	(.L_43 - .L_42)


	//   ....[0]....
.L_42:
        /*0098*/ 	.word	0x00000080


	//   ....[1]....
        /*009c*/ 	.word	0x000004e0


	//   ....[2]....
        /*00a0*/ 	.word	0x00000740


	//   ....[3]....
        /*00a4*/ 	.word	0x00000880


	//   ....[4]....
        /*00a8*/ 	.word	0x00000980


	//   ....[5]....
        /*00ac*/ 	.word	0x00000af0


	//   ....[6]....
        /*00b0*/ 	.word	0x00000c90


	//   ....[7]....
        /*00b4*/ 	.word	0x00000e40


	//   ....[8]....
        /*00b8*/ 	.word	0x00002060


	//   ....[9]....
        /*00bc*/ 	.word	0x00003140


	//   ....[10]....
        /*00c0*/ 	.word	0x00003350


	//   ....[11]....
        /*00c4*/ 	.word	0x00003380


	//   ....[12]....
        /*00c8*/ 	.word	0x00003dd0


	//   ....[13]....
        /*00cc*/ 	.word	0x00004000


	//----- nvinfo : EIATTR_VRC_CTA_INIT_COUNT
	.align		4
.L_43:
        /*00d0*/ 	.byte	0x02, 0x4a
        /*00d2*/ 	.byte	0x80
	.zero		1


	//----- nvinfo : EIATTR_SYSCALL_OFFSETS
	.align		4
        /*00d4*/ 	.byte	0x04, 0x46
        /*00d6*/ 	.short	(.L_45 - .L_44)


	//   ....[0]....
.L_44:
        /*00d8*/ 	.word	0x00005660


	//   ....[1]....
        /*00dc*/ 	.word	0x000057a0


	//   ....[2]....
        /*00e0*/ 	.word	0x00005f60


	//----- nvinfo : EIATTR_MBARRIER_INSTR_OFFSETS
	.align		4
.L_45:
        /*00e4*/ 	.byte	0x04, 0x39
        /*00e6*/ 	.short	(.L_47 - .L_46)


	//   ....[0]....
.L_46:
        /*00e8*/ 	.word	0x00000620
        /*00ec*/ 	.word	0x000000ff
        /*00f0*/ 	.word	0x00000000
        /*00f4*/ 	.short	0x0100
        /*00f6*/ 	.byte	0x04
	.zero		1


	//   ....[1]....
        /*00f8*/ 	.word	0x00000630
        /*00fc*/ 	.word	0x000000ff
        /*0100*/ 	.word	0x00000040
        /*0104*/ 	.short	0x0100
        /*0106*/ 	.byte	0x04
	.zero		1


	//   ....[2]....
        /*0108*/ 	.word	0x00000640
        /*010c*/ 	.word	0x000000ff
        /*0110*/ 	.word	0x00000008
        /*0114*/ 	.short	0x0100
        /*0116*/ 	.byte	0x04
	.zero		1


	//   ....[3]....
        /*0118*/ 	.word	0x00000650
        /*011c*/ 	.word	0x000000ff
        /*0120*/ 	.word	0x00000048
        /*0124*/ 	.short	0x0100
        /*0126*/ 	.byte	0x04
	.zero		1


	//   ....[4]....
        /*0128*/ 	.word	0x00000660
        /*012c*/ 	.word	0x000000ff
        /*0130*/ 	.word	0x00000010
        /*0134*/ 	.short	0x0100
        /*0136*/ 	.byte	0x04
	.zero		1


	//   ....[5]....
        /*0138*/ 	.word	0x00000670
        /*013c*/ 	.word	0x000000ff
        /*0140*/ 	.word	0x00000050
        /*0144*/ 	.short	0x0100
        /*0146*/ 	.byte	0x04
	.zero		1


	//   ....[6]....
        /*0148*/ 	.word	0x00000680
        /*014c*/ 	.word	0x000000ff
        /*0150*/ 	.word	0x00000018
        /*0154*/ 	.short	0x0100
        /*0156*/ 	.byte	0x04
	.zero		1


	//   ....[7]....
        /*0158*/ 	.word	0x00000690
        /*015c*/ 	.word	0x000000ff
        /*0160*/ 	.word	0x00000058
        /*0164*/ 	.short	0x0100
        /*0166*/ 	.byte	0x04
	.zero		1


	//   ....[8]....
        /*0168*/ 	.word	0x000006a0
        /*016c*/ 	.word	0x000000ff
        /*0170*/ 	.word	0x00000020
        /*0174*/ 	.short	0x0100
        /*0176*/ 	.byte	0x04
	.zero		1


	//   ....[9]....
        /*0178*/ 	.word	0x000006b0
        /*017c*/ 	.word	0x000000ff
        /*0180*/ 	.word	0x00000060
        /*0184*/ 	.short	0x0100
        /*0186*/ 	.byte	0x04
	.zero		1


	//   ....[10]....
        /*0188*/ 	.word	0x000006c0
        /*018c*/ 	.word	0x000000ff
        /*0190*/ 	.word	0x00000028
        /*0194*/ 	.short	0x0100
        /*0196*/ 	.byte	0x04
	.zero		1


	//   ....[11]....
        /*0198*/ 	.word	0x000006d0
        /*019c*/ 	.word	0x000000ff
        /*01a0*/ 	.word	0x00000068
        /*01a4*/ 	.short	0x0100
        /*01a6*/ 	.byte	0x04
	.zero		1


	//   ....[12]....
        /*01a8*/ 	.word	0x000006e0
        /*01ac*/ 	.word	0x000000ff
        /*01b0*/ 	.word	0x00000030
        /*01b4*/ 	.short	0x0100
        /*01b6*/ 	.byte	0x04
	.zero		1


	//   ....[13]....
        /*01b8*/ 	.word	0x000006f0
        /*01bc*/ 	.word	0x000000ff
        /*01c0*/ 	.word	0x00000070
        /*01c4*/ 	.short	0x0100
        /*01c6*/ 	.byte	0x04
	.zero		1


	//   ....[14]....
        /*01c8*/ 	.word	0x00000700
        /*01cc*/ 	.word	0x000000ff
        /*01d0*/ 	.word	0x00000038
        /*01d4*/ 	.short	0x0100
        /*01d6*/ 	.byte	0x04
	.zero		1


	//   ....[15]....
        /*01d8*/ 	.word	0x00000710
        /*01dc*/ 	.word	0x000000ff
        /*01e0*/ 	.word	0x00000078
        /*01e4*/ 	.short	0x0100
        /*01e6*/ 	.byte	0x04
	.zero		1


	//   ....[16]....
        /*01e8*/ 	.word	0x00000850
        /*01ec*/ 	.word	0x000000ff
        /*01f0*/ 	.word	0x00000080
        /*01f4*/ 	.short	0x0100
        /*01f6*/ 	.byte	0x04
	.zero		1


	//   ....[17]....
        /*01f8*/ 	.word	0x00000860
        /*01fc*/ 	.word	0x000000ff
        /*0200*/ 	.word	0x00000088
        /*0204*/ 	.short	0x0100
        /*0206*/ 	.byte	0x04
	.zero		1


	//   ....[18]....
        /*0208*/ 	.word	0x00000950
        /*020c*/ 	.word	0x000000ff
        /*0210*/ 	.word	0x00000090
        /*0214*/ 	.short	0x0100
        /*0216*/ 	.byte	0x06
	.zero		1


	//   ....[19]....
        /*0218*/ 	.word	0x00000960
        /*021c*/ 	.word	0x000000ff
        /*0220*/ 	.word	0x00000098
        /*0224*/ 	.short	0x0100
        /*0226*/ 	.byte	0x06
	.zero		1


	//   ....[20]....
        /*0228*/ 	.word	0x00000aa0
        /*022c*/ 	.word	0x000000ff
        /*0230*/ 	.word	0x000000a0
        /*0234*/ 	.short	0x0100
        /*0236*/ 	.byte	0x06
	.zero		1


	//   ....[21]....
        /*0238*/ 	.word	0x00000ab0
        /*023c*/ 	.word	0x000000ff
        /*0240*/ 	.word	0x000000b0
        /*0244*/ 	.short	0x0100
        /*0246*/ 	.byte	0x06
	.zero		1


	//   ....[22]....
        /*0248*/ 	.word	0x00000ac0
        /*024c*/ 	.word	0x000000ff
        /*0250*/ 	.word	0x000000a8
        /*0254*/ 	.short	0x0100
        /*0256*/ 	.byte	0x06
	.zero		1


	//   ....[23]....
        /*0258*/ 	.word	0x00000ad0
        /*025c*/ 	.word	0x000000ff
        /*0260*/ 	.word	0x000000b8
        /*0264*/ 	.short	0x0100
        /*0266*/ 	.byte	0x06
	.zero		1


	//   ....[24]....
        /*0268*/ 	.word	0x00000c00
        /*026c*/ 	.word	0x000000ff
        /*0270*/ 	.word	0x000000c0
        /*0274*/ 	.short	0x0100
        /*0276*/ 	.byte	0x04
	.zero		1


	//   ....[25]....
        /*0278*/ 	.word	0x00000c10
        /*027c*/ 	.word	0x000000ff
        /*0280*/ 	.word	0x000000e0
        /*0284*/ 	.short	0x0100
        /*0286*/ 	.byte	0x04
	.zero		1


	//   ....[26]....
        /*0288*/ 	.word	0x00000c20
        /*028c*/ 	.word	0x000000ff
        /*0290*/ 	.word	0x000000c8
        /*0294*/ 	.short	0x0100
        /*0296*/ 	.byte	0x04
	.zero		1


	//   ....[27]....
        /*0298*/ 	.word	0x00000c30
        /*029c*/ 	.word	0x000000ff
        /*02a0*/ 	.word	0x000000e8
        /*02a4*/ 	.short	0x0100
        /*02a6*/ 	.byte	0x04
	.zero		1


	//   ....[28]....
        /*02a8*/ 	.word	0x00000c40
        /*02ac*/ 	.word	0x000000ff
        /*02b0*/ 	.word	0x000000d0
        /*02b4*/ 	.short	0x0100
        /*02b6*/ 	.byte	0x04
	.zero		1


	//   ....[29]....
        /*02b8*/ 	.word	0x00000c50
        /*02bc*/ 	.word	0x000000ff
        /*02c0*/ 	.word	0x000000f0
        /*02c4*/ 	.short	0x0100
        /*02c6*/ 	.byte	0x04
	.zero		1


	//   ....[30]....
        /*02c8*/ 	.word	0x00000c60
        /*02cc*/ 	.word	0x000000ff
        /*02d0*/ 	.word	0x000000d8
        /*02d4*/ 	.short	0x0100
        /*02d6*/ 	.byte	0x04
	.zero		1


	//   ....[31]....
        /*02d8*/ 	.word	0x00000c70
        /*02dc*/ 	.word	0x000000ff
        /*02e0*/ 	.word	0x000000f8
        /*02e4*/ 	.short	0x0100
        /*02e6*/ 	.byte	0x04
	.zero		1


	//   ....[32]....
        /*02e8*/ 	.word	0x00000d60
        /*02ec*/ 	.word	0x000000ff
        /*02f0*/ 	.word	0x00000100
        /*02f4*/ 	.short	0x0100
        /*02f6*/ 	.byte	0x04
	.zero		1


	//   ....[33]....
        /*02f8*/ 	.word	0x00000d70
        /*02fc*/ 	.word	0x000000ff
        /*0300*/ 	.word	0x00000110
        /*0304*/ 	.short	0x0100
        /*0306*/ 	.byte	0x04
	.zero		1


	//   ....[34]....
        /*0308*/ 	.word	0x00000d80
        /*030c*/ 	.word	0x000000ff
        /*0310*/ 	.word	0x00000108
        /*0314*/ 	.short	0x0100
        /*0316*/ 	.byte	0x04
	.zero		1


	//   ....[35]....
        /*0318*/ 	.word	0x00000d90
        /*031c*/ 	.word	0x000000ff
        /*0320*/ 	.word	0x00000118
        /*0324*/ 	.short	0x0100
        /*0326*/ 	.byte	0x04
	.zero		1


	//   ....[36]....
        /*0328*/ 	.word	0x00001910
        /*032c*/ 	.word	0x00000000
        /*0330*/ 	.word	0x00000110
        /*0334*/ 	.short	0x010a
        /*0336*/ 	.byte	0xff
	.zero		1


	//   ....[37]....
        /*0338*/ 	.word	0x00001940
        /*033c*/ 	.word	0x00000000
        /*0340*/ 	.word	0x00000100
        /*0344*/ 	.short	0x0101
        /*0346*/ 	.byte	0xff
	.zero		1


	//   ....[38]....
        /*0348*/ 	.word	0x000019f0
        /*034c*/ 	.word	0x000000ff
        /*0350*/ 	.word	0x00000040
        /*0354*/ 	.short	0x010a
        /*0356*/ 	.byte	0x04
	.zero		1


	//   ....[39]....
        /*0358*/ 	.word	0x00001a70
        /*035c*/ 	.word	0x000000ff
        /*0360*/ 	.word	0x00000040
        /*0364*/ 	.short	0x010a
        /*0366*/ 	.byte	0x21
	.zero		1


	//   ....[40]....
        /*0368*/ 	.word	0x00001c00
        /*036c*/ 	.word	0x000000ff
        /*0370*/ 	.word	0x00000040
        /*0374*/ 	.short	0x010a
        /*0376*/ 	.byte	0x08
	.zero		1


	//   ....[41]....
        /*0378*/ 	.word	0x00001d20
        /*037c*/ 	.word	0x000000ff
        /*0380*/ 	.word	0x00000098
        /*0384*/ 	.short	0x0101
        /*0386*/ 	.byte	0x07
	.zero		1


	//   ....[42]....
        /*0388*/ 	.word	0x00001d40
        /*038c*/ 	.word	0x000000ff
        /*0390*/ 	.word	0x00000040
        /*0394*/ 	.short	0x010a
        /*0396*/ 	.byte	0x04
	.zero		1


	//   ....[43]....
        /*0398*/ 	.word	0x00001dc0
        /*039c*/ 	.word	0x000000ff
        /*03a0*/ 	.word	0x00000040
        /*03a4*/ 	.short	0x010a
        /*03a6*/ 	.byte	0x11
	.zero		1


	//   ....[44]....
        /*03a8*/ 	.word	0x00001f50
        /*03ac*/ 	.word	0x000000ff
        /*03b0*/ 	.word	0x00000040
        /*03b4*/ 	.short	0x010a
        /*03b6*/ 	.byte	0x06
	.zero		1


	//   ....[45]....
        /*03b8*/ 	.word	0x00002090
        /*03bc*/ 	.word	0x00000003
        /*03c0*/ 	.word	0x000000a0
        /*03c4*/ 	.short	0x010a
        /*03c6*/ 	.byte	0xff
	.zero		1


	//   ....[46]....
        /*03c8*/ 	.word	0x000021e0
        /*03cc*/ 	.word	0x00000000
        /*03d0*/ 	.word	0x00000000
        /*03d4*/ 	.short	0x0101
        /*03d6*/ 	.byte	0xff
	.zero		1


	//   ....[47]....
        /*03d8*/ 	.word	0x00002780
        /*03dc*/ 	.word	0x000000ff
        /*03e0*/ 	.word	0x00000000
        /*03e4*/ 	.short	0x010a
        /*03e6*/ 	.byte	0x04
	.zero		1


	//   ....[48]....
        /*03e8*/ 	.word	0x00002810
        /*03ec*/ 	.word	0x000000ff
        /*03f0*/ 	.word	0x00000000
        /*03f4*/ 	.short	0x010a
        /*03f6*/ 	.byte	0x05
	.zero		1


	//   ....[49]....
        /*03f8*/ 	.word	0x000028a0
        /*03fc*/ 	.word	0x000000ff
        /*0400*/ 	.word	0x00000000
        /*0404*/ 	.short	0x010a
        /*0406*/ 	.byte	0x05
	.zero		1


	//   ....[50]....
        /*0408*/ 	.word	0x00002930
        /*040c*/ 	.word	0x000000ff
        /*0410*/ 	.word	0x00000000
        /*0414*/ 	.short	0x010a
        /*0416*/ 	.byte	0x05
	.zero		1


	//   ....[51]....
        /*0418*/ 	.word	0x000029c0
        /*041c*/ 	.word	0x000000ff
        /*0420*/ 	.word	0x00000000
        /*0424*/ 	.short	0x010a
        /*0426*/ 	.byte	0x05
	.zero		1


	//   ....[52]....
        /*0428*/ 	.word	0x00002a50
        /*042c*/ 	.word	0x000000ff
        /*0430*/ 	.word	0x00000000
        /*0434*/ 	.short	0x010a
        /*0436*/ 	.byte	0x05
	.zero		1


	//   ....[53]....
        /*0438*/ 	.word	0x00002ae0
        /*043c*/ 	.word	0x000000ff
        /*0440*/ 	.word	0x00000000
        /*0444*/ 	.short	0x010a
        /*0446*/ 	.byte	0x05
	.zero		1


	//   ....[54]....
        /*0448*/ 	.word	0x00002b80
        /*044c*/ 	.word	0x00000000
        /*0450*/ 	.word	0x00000000
        /*0454*/ 	.short	0x010a
        /*0456*/ 	.byte	0xff
	.zero		1


	//   ....[55]....
        /*0458*/ 	.word	0x00002ca0
        /*045c*/ 	.word	0x00000002
        /*0460*/ 	.word	0x00000100
        /*0464*/ 	.short	0x010a
        /*0466*/ 	.byte	0xff
	.zero		1


	//   ....[56]....
        /*0468*/ 	.word	0x00002d10
        /*046c*/ 	.word	0x00000002
        /*0470*/ 	.word	0x00000000
        /*0474*/ 	.short	0x0101
        /*0476*/ 	.byte	0xff
	.zero		1


	//   ....[57]....
        /*0478*/ 	.word	0x00002d30
        /*047c*/ 	.word	0x000000ff
        /*0480*/ 	.word	0x000000b0
        /*0484*/ 	.short	0x010a
        /*0486*/ 	.byte	0x04
	.zero		1


	//   ....[58]....
        /*0488*/ 	.word	0x00002e50
        /*048c*/ 	.word	0x00000002
        /*0490*/ 	.word	0x000000a0
        /*0494*/ 	.short	0x010a
        /*0496*/ 	.byte	0xff
	.zero		1


	//   ....[59]....
        /*0498*/ 	.word	0x00002f50
        /*049c*/ 	.word	0x00000002
        /*04a0*/ 	.word	0x00000000
        /*04a4*/ 	.short	0x0101
        /*04a6*/ 	.byte	0xff
	.zero		1


	//   ....[60]....
        /*04a8*/ 	.word	0x00002fe0
        /*04ac*/ 	.word	0x000000ff
        /*04b0*/ 	.word	0x000000b0
        /*04b4*/ 	.short	0x0106
        /*04b6*/ 	.byte	0x04
	.zero		1


	//   ....[61]....
        /*04b8*/ 	.word	0x00003000
        /*04bc*/ 	.word	0x000000ff
        /*04c0*/ 	.word	0x000000b0
        /*04c4*/ 	.short	0x010a
        /*04c6*/ 	.byte	0x04
	.zero		1


	//   ....[62]....
        /*04c8*/ 	.word	0x00003090
        /*04cc*/ 	.word	0x000000ff
        /*04d0*/ 	.word	0x000000b0
        /*04d4*/ 	.short	0x0106
        /*04d6*/ 	.byte	0x07
	.zero		1


	//   ....[63]....
        /*04d8*/ 	.word	0x000030d0
        /*04dc*/ 	.word	0x00000000
        /*04e0*/ 	.word	0x000000b0
        /*04e4*/ 	.short	0x010a
        /*04e6*/ 	.byte	0xff
	.zero		1


	//   ....[64]....
        /*04e8*/ 	.word	0x00003620
        /*04ec*/ 	.word	0x00000000
        /*04f0*/ 	.word	0x000000a0
        /*04f4*/ 	.short	0x010a
        /*04f6*/ 	.byte	0xff
	.zero		1


	//   ....[65]....
        /*04f8*/ 	.word	0x00003730
        /*04fc*/ 	.word	0x00000003
        /*0500*/ 	.word	0x00000000
        /*0504*/ 	.short	0x0101
        /*0506*/ 	.byte	0xff
	.zero		1


	//   ....[66]....
        /*0508*/ 	.word	0x00003740
        /*050c*/ 	.word	0x000000ff
        /*0510*/ 	.word	0x00000000
        /*0514*/ 	.short	0x010a
        /*0516*/ 	.byte	0x04
	.zero		1


	//   ....[67]....
        /*0518*/ 	.word	0x00003760
        /*051c*/ 	.word	0x000000ff
        /*0520*/ 	.word	0x000000e0
        /*0524*/ 	.short	0x010a
        /*0526*/ 	.byte	0x1e
	.zero		1


	//   ....[68]....
        /*0528*/ 	.word	0x00003830
        /*052c*/ 	.word	0x000000ff
        /*0530*/ 	.word	0x00000000
        /*0534*/ 	.short	0x010a
        /*0536*/ 	.byte	0x05
	.zero		1


	//   ....[69]....
        /*0538*/ 	.word	0x00003970
        /*053c*/ 	.word	0x000000ff
        /*0540*/ 	.word	0x00000000
        /*0544*/ 	.short	0x010a
        /*0546*/ 	.byte	0x04
	.zero		1


	//   ....[70]....
        /*0548*/ 	.word	0x00003c00
        /*054c*/ 	.word	0x000000ff
        /*0550*/ 	.word	0x00000000
        /*0554*/ 	.short	0x010a
        /*0556*/ 	.byte	0x04
	.zero		1


	//   ....[71]....
        /*0558*/ 	.word	0x00003c90
        /*055c*/ 	.word	0x000000ff
        /*0560*/ 	.word	0x00000000
        /*0564*/ 	.short	0x010a
        /*0566*/ 	.byte	0x05
	.zero		1


	//   ....[72]....
        /*0568*/ 	.word	0x00003d20
        /*056c*/ 	.word	0x000000ff
        /*0570*/ 	.word	0x00000000
        /*0574*/ 	.short	0x010a
        /*0576*/ 	.byte	0x05
	.zero		1


	//   ....[73]....
        /*0578*/ 	.word	0x00003db0
        /*057c*/ 	.word	0x000000ff
        /*0580*/ 	.word	0x00000000
        /*0584*/ 	.short	0x010a
        /*0586*/ 	.byte	0x04
	.zero		1


	//   ....[74]....
        /*0588*/ 	.word	0x00004250
        /*058c*/ 	.word	0x00000007
        /*0590*/ 	.word	0x000000a0
        /*0594*/ 	.short	0x010a
        /*0596*/ 	.byte	0xff
	.zero		1


	//   ....[75]....
        /*0598*/ 	.word	0x000043c0
        /*059c*/ 	.word	0x00000000
        /*05a0*/ 	.word	0x00000000
        /*05a4*/ 	.short	0x0101
        /*05a6*/ 	.byte	0xff
	.zero		1


	//   ....[76]....
        /*05a8*/ 	.word	0x00004830
        /*05ac*/ 	.word	0x000000ff
        /*05b0*/ 	.word	0x00000098
        /*05b4*/ 	.short	0x010a
        /*05b6*/ 	.byte	0x11
	.zero		1


	//   ....[77]....
        /*05b8*/ 	.word	0x000049b0
        /*05bc*/ 	.word	0x000000ff
        /*05c0*/ 	.word	0x00000088
        /*05c4*/ 	.short	0x010a
        /*05c6*/ 	.byte	0x11
	.zero		1


	//   ....[78]....
        /*05c8*/ 	.word	0x00004bc0
        /*05cc*/ 	.word	0x000000ff
        /*05d0*/ 	.word	0x00000080
        /*05d4*/ 	.short	0x010b
        /*05d6*/ 	.byte	0x11
	.zero		1


	//   ....[79]....
        /*05d8*/ 	.word	0x00004bd0
        /*05dc*/ 	.word	0x000000ff
        /*05e0*/ 	.word	0x00000000
        /*05e4*/ 	.short	0x0101
        /*05e6*/ 	.byte	0x1b
	.zero		1


	//   ....[80]....
        /*05e8*/ 	.word	0x00004c10
        /*05ec*/ 	.word	0x00000000
        /*05f0*/ 	.word	0x00000088
        /*05f4*/ 	.short	0x010a
        /*05f6*/ 	.byte	0xff
	.zero		1


	//   ....[81]....
        /*05f8*/ 	.word	0x00004f20
        /*05fc*/ 	.word	0x00000003
        /*0600*/ 	.word	0x000000a0
        /*0604*/ 	.short	0x010a
        /*0606*/ 	.byte	0xff
	.zero		1


	//   ....[82]....
        /*0608*/ 	.word	0x000050a0
        /*060c*/ 	.word	0x00000000
        /*0610*/ 	.word	0x00000000
        /*0614*/ 	.short	0x0101
        /*0616*/ 	.byte	0xff
	.zero		1


	//   ....[83]....
        /*0618*/ 	.word	0x00005b40
        /*061c*/ 	.word	0x000000ff
        /*0620*/ 	.word	0x00000080
        /*0624*/ 	.short	0x010a
        /*0626*/ 	.byte	0x2c
	.zero		1


	//   ....[84]....
        /*0628*/ 	.word	0x00005b50
        /*062c*/ 	.word	0x00000016
        /*0630*/ 	.word	0x000000c0
        /*0634*/ 	.short	0x010a
        /*0636*/ 	.byte	0xff
	.zero		1


	//   ....[85]....
        /*0638*/ 	.word	0x00005ce0
        /*063c*/ 	.word	0x000000ff
        /*0640*/ 	.word	0x00000080
        /*0644*/ 	.short	0x010a
        /*0646*/ 	.byte	0x2c
	.zero		1


	//   ....[86]....
        /*0648*/ 	.word	0x00005de0
        /*064c*/ 	.word	0x000000ff
        /*0650*/ 	.word	0x00000000
        /*0654*/ 	.short	0x0101
        /*0656*/ 	.byte	0x04
	.zero		1


	//   ....[87]....
        /*0658*/ 	.word	0x00005e40
        /*065c*/ 	.word	0x00000016
        /*0660*/ 	.word	0x000000c0
        /*0664*/ 	.short	0x010a
        /*0666*/ 	.byte	0xff
	.zero		1


	//   ....[88]....
        /*0668*/ 	.word	0x000064a0
        /*066c*/ 	.word	0x000000ff
        /*0670*/ 	.word	0x00000000
        /*0674*/ 	.short	0x0101
        /*0676*/ 	.byte	0x04
	.zero		1


	//   ....[89]....
        /*0678*/ 	.word	0x000072a0
        /*067c*/ 	.word	0x00000000
        /*0680*/ 	.word	0x00000110
        /*0684*/ 	.short	0x010a
        /*0686*/ 	.byte	0xff
	.zero		1


	//   ....[90]....
        /*0688*/ 	.word	0x00007300
        /*068c*/ 	.word	0x00000000
        /*0690*/ 	.word	0x00000040
        /*0694*/ 	.short	0x010a
        /*0696*/ 	.byte	0xff
	.zero		1


	//   ....[91]....
        /*0698*/ 	.word	0x00007360
        /*069c*/ 	.word	0x00000000
        /*06a0*/ 	.word	0x00000040
        /*06a4*/ 	.short	0x010a
        /*06a6*/ 	.byte	0xff
	.zero		1


	//   ....[92]....
        /*06a8*/ 	.word	0x000073b0
        /*06ac*/ 	.word	0x00000003
        /*06b0*/ 	.word	0x000000a0
        /*06b4*/ 	.short	0x010a
        /*06b6*/ 	.byte	0xff
	.zero		1


	//   ....[93]....
        /*06b8*/ 	.word	0x00007410
        /*06bc*/ 	.word	0x00000000
        /*06c0*/ 	.word	0x00000000
        /*06c4*/ 	.short	0x010a
        /*06c6*/ 	.byte	0xff
	.zero		1


	//   ....[94]....
        /*06c8*/ 	.word	0x00007470
        /*06cc*/ 	.word	0x00000000
        /*06d0*/ 	.word	0x00000000
        /*06d4*/ 	.short	0x010a
        /*06d6*/ 	.byte	0xff
	.zero		1


	//   ....[95]....
        /*06d8*/ 	.word	0x000074d0
        /*06dc*/ 	.word	0x00000000
        /*06e0*/ 	.word	0x00000000
        /*06e4*/ 	.short	0x010a
        /*06e6*/ 	.byte	0xff
	.zero		1


	//   ....[96]....
        /*06e8*/ 	.word	0x00007530
        /*06ec*/ 	.word	0x00000000
        /*06f0*/ 	.word	0x00000000
        /*06f4*/ 	.short	0x010a
        /*06f6*/ 	.byte	0xff
	.zero		1


	//   ....[97]....
        /*06f8*/ 	.word	0x00007590
        /*06fc*/ 	.word	0x00000000
        /*0700*/ 	.word	0x00000000
        /*0704*/ 	.short	0x010a
        /*0706*/ 	.byte	0xff
	.zero		1


	//   ....[98]....
        /*0708*/ 	.word	0x000075f0
        /*070c*/ 	.word	0x00000000
        /*0710*/ 	.word	0x00000000
        /*0714*/ 	.short	0x010a
        /*0716*/ 	.byte	0xff
	.zero		1


	//   ....[99]....
        /*0718*/ 	.word	0x00007650
        /*071c*/ 	.word	0x00000000
        /*0720*/ 	.word	0x00000000
        /*0724*/ 	.short	0x010a
        /*0726*/ 	.byte	0xff
	.zero		1


	//   ....[100]....
        /*0728*/ 	.word	0x000076a0
        /*072c*/ 	.word	0x00000002
        /*0730*/ 	.word	0x00000100
        /*0734*/ 	.short	0x010a
        /*0736*/ 	.byte	0xff
	.zero		1


	//   ....[101]....
        /*0738*/ 	.word	0x00007700
        /*073c*/ 	.word	0x00000002
        /*0740*/ 	.word	0x000000b0
        /*0744*/ 	.short	0x010a
        /*0746*/ 	.byte	0xff
	.zero		1


	//   ....[102]....
        /*0748*/ 	.word	0x00007750
        /*074c*/ 	.word	0x00000002
        /*0750*/ 	.word	0x000000a0
        /*0754*/ 	.short	0x010a
        /*0756*/ 	.byte	0xff
	.zero		1


	//   ....[103]....
        /*0758*/ 	.word	0x000077b0
        /*075c*/ 	.word	0x00000000
        /*0760*/ 	.word	0x000000b0
        /*0764*/ 	.short	0x010a
        /*0766*/ 	.byte	0xff
	.zero		1


	//   ....[104]....
        /*0768*/ 	.word	0x00007800
        /*076c*/ 	.word	0x00000000
        /*0770*/ 	.word	0x000000a0
        /*0774*/ 	.short	0x010a
        /*0776*/ 	.byte	0xff
	.zero		1


	//   ....[105]....
        /*0778*/ 	.word	0x00007860
        /*077c*/ 	.word	0x00000002
        /*0780*/ 	.word	0x000000e0
        /*0784*/ 	.short	0x010a
        /*0786*/ 	.byte	0xff
	.zero		1


	//   ....[106]....
        /*0788*/ 	.word	0x000078c0
        /*078c*/ 	.word	0x00000000
        /*0790*/ 	.word	0x00000000
        /*0794*/ 	.short	0x010a
        /*0796*/ 	.byte	0xff
	.zero		1


	//   ....[107]....
        /*0798*/ 	.word	0x00007920
        /*079c*/ 	.word	0x00000000
        /*07a0*/ 	.word	0x00000000
        /*07a4*/ 	.short	0x010a
        /*07a6*/ 	.byte	0xff
	.zero		1


	//   ....[108]....
        /*07a8*/ 	.word	0x00007980
        /*07ac*/ 	.word	0x00000000
        /*07b0*/ 	.word	0x00000000
        /*07b4*/ 	.short	0x010a
        /*07b6*/ 	.byte	0xff
	.zero		1


	//   ....[109]....
        /*07b8*/ 	.word	0x000079e0
        /*07bc*/ 	.word	0x00000000
        /*07c0*/ 	.word	0x00000000
        /*07c4*/ 	.short	0x010a
        /*07c6*/ 	.byte	0xff
	.zero		1


	//   ....[110]....
        /*07c8*/ 	.word	0x00007a40
        /*07cc*/ 	.word	0x00000000
        /*07d0*/ 	.word	0x00000000
        /*07d4*/ 	.short	0x010a
        /*07d6*/ 	.byte	0xff
	.zero		1


	//   ....[111]....
        /*07d8*/ 	.word	0x00007a90
        /*07dc*/ 	.word	0x00000007
        /*07e0*/ 	.word	0x000000a0
        /*07e4*/ 	.short	0x010a
        /*07e6*/ 	.byte	0xff
	.zero		1


	//   ....[112]....
        /*07e8*/ 	.word	0x00007af0
        /*07ec*/ 	.word	0x00000000
        /*07f0*/ 	.word	0x00000098
        /*07f4*/ 	.short	0x010a
        /*07f6*/ 	.byte	0xff
	.zero		1


	//   ....[113]....
        /*07f8*/ 	.word	0x00007b50
        /*07fc*/ 	.word	0x00000000
        /*0800*/ 	.word	0x00000088
        /*0804*/ 	.short	0x010a
        /*0806*/ 	.byte	0xff
	.zero		1


	//   ....[114]....
        /*0808*/ 	.word	0x00007ba0
        /*080c*/ 	.word	0x00000003
        /*0810*/ 	.word	0x000000a0
        /*0814*/ 	.short	0x010a
        /*0816*/ 	.byte	0xff
	.zero		1


	//   ....[115]....
        /*0818*/ 	.word	0x00007c00
        /*081c*/ 	.word	0x00000000
        /*0820*/ 	.word	0x00000080
        /*0824*/ 	.short	0x010a
        /*0826*/ 	.byte	0xff
	.zero		1


	//   ....[116]....
        /*0828*/ 	.word	0x00007c50
        /*082c*/ 	.word	0x00000016
        /*0830*/ 	.word	0x000000c0
        /*0834*/ 	.short	0x010a
        /*0836*/ 	.byte	0xff
	.zero		1


	//----- nvinfo : EIATTR_NUM_MBARRIERS
	.align		4
.L_47:
        /*0838*/ 	.byte	0x03, 0x38
        /*083a*/ 	.short	0x0024


	//----- nvinfo : EIATTR_EXIT_INSTR_OFFSETS
	.align		4
        /*083c*/ 	.byte	0x04, 0x1c
        /*083e*/ 	.short	(.L_49 - .L_48)


	//   ....[0]....
.L_48:
        /*0840*/ 	.word	0x00002bb0


	//   ....[1]....
        /*0844*/ 	.word	0x000030a0


	//   ....[2]....
        /*0848*/ 	.word	0x00003100


	//   ....[3]....
        /*084c*/ 	.word	0x00004010


	//   ....[4]....
        /*0850*/ 	.word	0x00004c40


	//   ....[5]....
        /*0854*/ 	.word	0x00004c80


	//   ....[6]....
        /*0858*/ 	.word	0x00007290


	//----- nvinfo : EIATTR_MAX_THREADS
	.align		4
.L_49:
        /*085c*/ 	.byte	0x04, 0x05
        /*085e*/ 	.short	(.L_51 - .L_50)
.L_50:
        /*0860*/ 	.word	0x00000100
        /*0864*/ 	.word	0x00000001
        /*0868*/ 	.word	0x00000001


	//----- nvinfo : EIATTR_CRS_STACK_SIZE
	.align		4
.L_51:
        /*086c*/ 	.byte	0x04, 0x1e
        /*086e*/ 	.short	(.L_53 - .L_52)
.L_52:
        /*0870*/ 	.word	0x00000000


	//----- nvinfo : EIATTR_CBANK_PARAM_SIZE
	.align		4
.L_53:
        /*0874*/ 	.byte	0x03, 0x19
        /*0876*/ 	.short	0x0800


	//----- nvinfo : EIATTR_PARAM_CBANK
	.align		4
        /*0878*/ 	.byte	0x04, 0x0a
        /*087a*/ 	.short	(.L_55 - .L_54)
	.align		4
.L_54:
        /*087c*/ 	.word	index@(.nv.constant0._ZN7cutlass13device_kernelINS_4gemm6kernel13GemmUniversalIN4cute5tupleIJiiiiEEENS1_10collective13CollectiveMmaINS1_35MainloopSm100TmaUmmaWarpSpecializedILi8ELi2ELi4ENS5_IJNS4_1CILi1EEENSA_ILi4EEESB_EEEEENS5_IJNSA_ILi128EEENSA_ILi64EEESF_EEENS_12float_e4m3_tENS5_IJlSB_lEEESI_SJ_NS4_8TiledMMAINS4_8MMA_AtomIJNS4_10MMA_TraitsINS4_19SM100_MMA_F8F6F4_SSEJSI_SI_fSF_SG_NS4_17integral_constantINS4_4UMMA5MajorELSQ_0EEESR_NSO_INSP_7ScaleInELSS_0EEEST_EEEEEENS4_6LayoutINS5_IJSB_SB_SB_EEENS5_IJNSA_ILi0EEESY_SY_EEEEENS5_IJNS4_10UnderscoreES11_S11_EEEEENS4_23SM90_TMA_LOAD_MULTICASTENS4_14ComposedLayoutINS4_7SwizzleILi3ELi4ELi3EEENS4_18smem_ptr_flag_bitsILi8EEENSW_INS5_IJNSA_ILi8EEESF_EEENS5_IJSF_SB_EEEEEEEvNS4_8identityENS4_13SM90_TMA_LOADES1E_vS1F_EENS_8epilogue10collective18CollectiveEpilogueINS1I_23Sm100TmaWarpSpecializedILi1ELi1ELi64ELb0ELb0EEEJSH_NS5_IJNSW_ISF_SB_EENSW_ISG_SB_EEEEESI_SJ_SI_SJ_NS1I_6fusion15FusionCallbacksIS1M_NS1Q_17LinearCombinationISI_fSI_fLNS_15FloatRoundStyleE2EEESH_S1P_JEEENS4_5SM1004TMEM4LOAD26SM100_TMEM_LOAD_32dp32b64xES1G_NS15_INS16_ILi2ELi4ELi3EEES19_NSW_INS5_IJS1A_SG_EEENS5_IJSG_SB_EEEEEEENS4_39AutoVectorizingCopyWithAssumedAlignmentILi128EEENS4_14SM90_TMA_STOREES24_S26_S26_EEEvvEEEEvNT_6ParamsE)
        /*0880*/ 	.short	0x0380
        /*0882*/ 	.short	0x0800


	//----- nvinfo : EIATTR_SW_WAR
	.align		4
.L_55:
        /*0884*/ 	.byte	0x04, 0x36
        /*0886*/ 	.short	(.L_57 - .L_56)
.L_56:
        /*0888*/ 	.word	0x00000008
.L_57:


//--------------------- .nv.callgraph             --------------------------
	.section	.nv.callgraph,"",@"SHT_CUDA_CALLGRAPH"
	.align	4
	.sectionentsize	8
	.align		4
        /*0000*/ 	.word	0x00000000
	.align		4
        /*0004*/ 	.word	0xffffffff
	.align		4
        /*0008*/ 	.word	index@(_ZN7cutlass13device_kernelINS_4gemm6kernel13GemmUniversalIN4cute5tupleIJiiiiEEENS1_10collective13CollectiveMmaINS1_35MainloopSm100TmaUmmaWarpSpecializedILi8ELi2ELi4ENS5_IJNS4_1CILi1EEENSA_ILi4EEESB_EEEEENS5_IJNSA_ILi128EEENSA_ILi64EEESF_EEENS_12float_e4m3_tENS5_IJlSB_lEEESI_SJ_NS4_8TiledMMAINS4_8MMA_AtomIJNS4_10MMA_TraitsINS4_19SM100_MMA_F8F6F4_SSEJSI_SI_fSF_SG_NS4_17integral_constantINS4_4UMMA5MajorELSQ_0EEESR_NSO_INSP_7ScaleInELSS_0EEEST_EEEEEENS4_6LayoutINS5_IJSB_SB_SB_EEENS5_IJNSA_ILi0EEESY_SY_EEEEENS5_IJNS4_10UnderscoreES11_S11_EEEEENS4_23SM90_TMA_LOAD_MULTICASTENS4_14ComposedLayoutINS4_7SwizzleILi3ELi4ELi3EEENS4_18smem_ptr_flag_bitsILi8EEENSW_INS5_IJNSA_ILi8EEESF_EEENS5_IJSF_SB_EEEEEEEvNS4_8identityENS4_13SM90_TMA_LOADES1E_vS1F_EENS_8epilogue10collective18CollectiveEpilogueINS1I_23Sm100TmaWarpSpecializedILi1ELi1ELi64ELb0ELb0EEEJSH_NS5_IJNSW_ISF_SB_EENSW_ISG_SB_EEEEESI_SJ_SI_SJ_NS1I_6fusion15FusionCallbacksIS1M_NS1Q_17LinearCombinationISI_fSI_fLNS_15FloatRoundStyleE2EEESH_S1P_JEEENS4_5SM1004TMEM4LOAD26SM100_TMEM_LOAD_32dp32b64xES1G_NS15_INS16_ILi2ELi4ELi3EEES19_NSW_INS5_IJS1A_SG_EEENS5_IJSG_SB_EEEEEEENS4_39AutoVectorizingCopyWithAssumedAlignmentILi128EEENS4_14SM90_TMA_STOREES24_S26_S26_EEEvvEEEEvNT_6ParamsE)
	.align		4
        /*000c*/ 	.word	index@(__assertfail)
	.align		4
        /*0010*/ 	.word	0x00000000
	.align		4
        /*0014*/ 	.word	0xfffffffe
	.align		4
        /*0018*/ 	.word	0x00000000
	.align		4
        /*001c*/ 	.word	0xfffffffd
	.align		4
        /*0020*/ 	.word	0x00000000
	.align		4
        /*0024*/ 	.word	0xfffffffc


//--------------------- .nv.constant4             --------------------------
	.section	.nv.constant4,"a",@progbits
	.align	8
	.align		8
.nv.constant4:
        /*0000*/ 	.dword	__assertfail
	.align		8
        /*0008*/ 	.dword	__unnamed_1
	.align		8
        /*0010*/ 	.dword	__unnamed_2
	.align		8
        /*0018*/ 	.dword	_ZN40_INTERNAL_5f00ff47_4_k_cu_456d504f_183934cuda3std3__45__cpo5beginE
	.align		8
        /*0020*/ 	.dword	_ZN40_INTERNAL_5f00ff47_4_k_cu_456d504f_183934cuda3std3__45__cpo3endE
	.align		8
        /*0028*/ 	.dword	_ZN40_INTERNAL_5f00ff47_4_k_cu_456d504f_183934cuda3std3__45__cpo6cbeginE
	.align		8
        /*0030*/ 	.dword	_ZN40_INTERNAL_5f00ff47_4_k_cu_456d504f_183934cuda3std3__45__cpo4cendE
	.align		8
        /*0038*/ 	.dword	_ZN40_INTERNAL_5f00ff47_4_k_cu_456d504f_183934cuda3std3__442_GLOBAL__N__5f00ff47_4_k_cu_456d504f_183936ignoreE
	.align		8
        /*0040*/ 	.dword	_ZN40_INTERNAL_5f00ff47_4_k_cu_456d504f_183934cuda3std3__419piecewise_constructE
	.align		8
        /*0048*/ 	.dword	_ZN40_INTERNAL_5f00ff47_4_k_cu_456d504f_183934cuda3std3__48in_placeE
	.align		8
        /*0050*/ 	.dword	_ZN40_INTERNAL_5f00ff47_4_k_cu_456d504f_183934cuda3std6ranges3__45__cpo4swapE
	.align		8
        /*0058*/ 	.dword	_ZN40_INTERNAL_5f00ff47_4_k_cu_456d504f_183934cuda3std6ranges3__45__cpo9iter_moveE
	.align		8
        /*0060*/ 	.dword	_ZN40_INTERNAL_5f00ff47_4_k_cu_456d504f_183934cute7productE
	.align		8
        /*0068*/ 	.dword	_ZN40_INTERNAL_5f00ff47_4_k_cu_456d504f_183934cute1_E
	.align		8
        /*0070*/ 	.dword	$str$25
	.align		8
        /*0078*/ 	.dword	$str$26
	.align		8
        /*0080*/ 	.dword	$str$27
	.align		8
        /*0088*/ 	.dword	$str$28


//--------------------- .text._ZN7cutlass13device_kernelINS_4gemm6kernel13GemmUniversalIN4cute5tupleIJiiiiEEENS1_10collective13CollectiveMmaINS1_35MainloopSm100TmaUmmaWarpSpecializedILi8ELi2ELi4ENS5_IJNS4_1CILi1EEENSA_ILi4EEESB_EEEEENS5_IJNSA_ILi128EEENSA_ILi64EEESF_EEENS_12float_e4m3_tENS5_IJlSB_lEEESI_SJ_NS4_8TiledMMAINS4_8MMA_AtomIJNS4_10MMA_TraitsINS4_19SM100_MMA_F8F6F4_SSEJSI_SI_fSF_SG_NS4_17integral_constantINS4_4UMMA5MajorELSQ_0EEESR_NSO_INSP_7ScaleInELSS_0EEEST_EEEEEENS4_6LayoutINS5_IJSB_SB_SB_EEENS5_IJNSA_ILi0EEESY_SY_EEEEENS5_IJNS4_10UnderscoreES11_S11_EEEEENS4_23SM90_TMA_LOAD_MULTICASTENS4_14ComposedLayoutINS4_7SwizzleILi3ELi4ELi3EEENS4_18smem_ptr_flag_bitsILi8EEENSW_INS5_IJNSA_ILi8EEESF_EEENS5_IJSF_SB_EEEEEEEvNS4_8identityENS4_13SM90_TMA_LOADES1E_vS1F_EENS_8epilogue10collective18CollectiveEpilogueINS1I_23Sm100TmaWarpSpecializedILi1ELi1ELi64ELb0ELb0EEEJSH_NS5_IJNSW_ISF_SB_EENSW_ISG_SB_EEEEESI_SJ_SI_SJ_NS1I_6fusion15FusionCallbacksIS1M_NS1Q_17LinearCombinationISI_fSI_fLNS_15FloatRoundStyleE2EEESH_S1P_JEEENS4_5SM1004TMEM4LOAD26SM100_TMEM_LOAD_32dp32b64xES1G_NS15_INS16_ILi2ELi4ELi3EEES19_NSW_INS5_IJS1A_SG_EEENS5_IJSG_SB_EEEEEEENS4_39AutoVectorizingCopyWithAssumedAlignmentILi128EEENS4_14SM90_TMA_STOREES24_S26_S26_EEEvvEEEEvNT_6ParamsE --------------------------
	.section	.text._ZN7cutlass13device_kernelINS_4gemm6kernel13GemmUniversalIN4cute5tupleIJiiiiEEENS1_10collective13CollectiveMmaINS1_35MainloopSm100TmaUmmaWarpSpecializedILi8ELi2ELi4ENS5_IJNS4_1CILi1EEENSA_ILi4EEESB_EEEEENS5_IJNSA_ILi128EEENSA_ILi64EEESF_EEENS_12float_e4m3_tENS5_IJlSB_lEEESI_SJ_NS4_8TiledMMAINS4_8MMA_AtomIJNS4_10MMA_TraitsINS4_19SM100_MMA_F8F6F4_SSEJSI_SI_fSF_SG_NS4_17integral_constantINS4_4UMMA5MajorELSQ_0EEESR_NSO_INSP_7ScaleInELSS_0EEEST_EEEEEENS4_6LayoutINS5_IJSB_SB_SB_EEENS5_IJNSA_ILi0EEESY_SY_EEEEENS5_IJNS4_10UnderscoreES11_S11_EEEEENS4_23SM90_TMA_LOAD_MULTICASTENS4_14ComposedLayoutINS4_7SwizzleILi3ELi4ELi3EEENS4_18smem_ptr_flag_bitsILi8EEENSW_INS5_IJNSA_ILi8EEESF_EEENS5_IJSF_SB_EEEEEEEvNS4_8identityENS4_13SM90_TMA_LOADES1E_vS1F_EENS_8epilogue10collective18CollectiveEpilogueINS1I_23Sm100TmaWarpSpecializedILi1ELi1ELi64ELb0ELb0EEEJSH_NS5_IJNSW_ISF_SB_EENSW_ISG_SB_EEEEESI_SJ_SI_SJ_NS1I_6fusion15FusionCallbacksIS1M_NS1Q_17LinearCombinationISI_fSI_fLNS_15FloatRoundStyleE2EEESH_S1P_JEEENS4_5SM1004TMEM4LOAD26SM100_TMEM_LOAD_32dp32b64xES1G_NS15_INS16_ILi2ELi4ELi3EEES19_NSW_INS5_IJS1A_SG_EEENS5_IJSG_SB_EEEEEEENS4_39AutoVectorizingCopyWithAssumedAlignmentILi128EEENS4_14SM90_TMA_STOREES24_S26_S26_EEEvvEEEEvNT_6ParamsE,"ax",@progbits
	.align	128
.text._ZN7cutlass13device_kernelINS_4gemm6kernel13GemmUniversalIN4cute5tupleIJiiiiEEENS1_10collective13CollectiveMmaINS1_35MainloopSm100TmaUmmaWarpSpecializedILi8ELi2ELi4ENS5_IJNS4_1CILi1EEENSA_ILi4EEESB_EEEEENS5_IJNSA_ILi128EEENSA_ILi64EEESF_EEENS_12float_e4m3_tENS5_IJlSB_lEEESI_SJ_NS4_8TiledMMAINS4_8MMA_AtomIJNS4_10MMA_TraitsINS4_19SM100_MMA_F8F6F4_SSEJSI_SI_fSF_SG_NS4_17integral_constantINS4_4UMMA5MajorELSQ_0EEESR_NSO_INSP_7ScaleInELSS_0EEEST_EEEEEENS4_6LayoutINS5_IJSB_SB_SB_EEENS5_IJNSA_ILi0EEESY_SY_EEEEENS5_IJNS4_10UnderscoreES11_S11_EEEEENS4_23SM90_TMA_LOAD_MULTICASTENS4_14ComposedLayoutINS4_7SwizzleILi3ELi4ELi3EEENS4_18smem_ptr_flag_bitsILi8EEENSW_INS5_IJNSA_ILi8EEESF_EEENS5_IJSF_SB_EEEEEEEvNS4_8identityENS4_13SM90_TMA_LOADES1E_vS1F_EENS_8epilogue10collective18CollectiveEpilogueINS1I_23Sm100TmaWarpSpecializedILi1ELi1ELi64ELb0ELb0EEEJSH_NS5_IJNSW_ISF_SB_EENSW_ISG_SB_EEEEESI_SJ_SI_SJ_NS1I_6fusion15FusionCallbacksIS1M_NS1Q_17LinearCombinationISI_fSI_fLNS_15FloatRoundStyleE2EEESH_S1P_JEEENS4_5SM1004TMEM4LOAD26SM100_TMEM_LOAD_32dp32b64xES1G_NS15_INS16_ILi2ELi4ELi3EEES19_NSW_INS5_IJS1A_SG_EEENS5_IJSG_SB_EEEEEEENS4_39AutoVectorizingCopyWithAssumedAlignmentILi128EEENS4_14SM90_TMA_STOREES24_S26_S26_EEEvvEEEEvNT_6ParamsE:
        .type           _ZN7cutlass13device_kernelINS_4gemm6kernel13GemmUniversalIN4cute5tupleIJiiiiEEENS1_10collective13CollectiveMmaINS1_35MainloopSm100TmaUmmaWarpSpecializedILi8ELi2ELi4ENS5_IJNS4_1CILi1EEENSA_ILi4EEESB_EEEEENS5_IJNSA_ILi128EEENSA_ILi64EEESF_EEENS_12float_e4m3_tENS5_IJlSB_lEEESI_SJ_NS4_8TiledMMAINS4_8MMA_AtomIJNS4_10MMA_TraitsINS4_19SM100_MMA_F8F6F4_SSEJSI_SI_fSF_SG_NS4_17integral_constantINS4_4UMMA5MajorELSQ_0EEESR_NSO_INSP_7ScaleInELSS_0EEEST_EEEEEENS4_6LayoutINS5_IJSB_SB_SB_EEENS5_IJNSA_ILi0EEESY_SY_EEEEENS5_IJNS4_10UnderscoreES11_S11_EEEEENS4_23SM90_TMA_LOAD_MULTICASTENS4_14ComposedLayoutINS4_7SwizzleILi3ELi4ELi3EEENS4_18smem_ptr_flag_bitsILi8EEENSW_INS5_IJNSA_ILi8EEESF_EEENS5_IJSF_SB_EEEEEEEvNS4_8identityENS4_13SM90_TMA_LOADES1E_vS1F_EENS_8epilogue10collective18CollectiveEpilogueINS1I_23Sm100TmaWarpSpecializedILi1ELi1ELi64ELb0ELb0EEEJSH_NS5_IJNSW_ISF_SB_EENSW_ISG_SB_EEEEESI_SJ_SI_SJ_NS1I_6fusion15FusionCallbacksIS1M_NS1Q_17LinearCombinationISI_fSI_fLNS_15FloatRoundStyleE2EEESH_S1P_JEEENS4_5SM1004TMEM4LOAD26SM100_TMEM_LOAD_32dp32b64xES1G_NS15_INS16_ILi2ELi4ELi3EEES19_NSW_INS5_IJS1A_SG_EEENS5_IJSG_SB_EEEEEEENS4_39AutoVectorizingCopyWithAssumedAlignmentILi128EEENS4_14SM90_TMA_STOREES24_S26_S26_EEEvvEEEEvNT_6ParamsE,@function
        .size           _ZN7cutlass13device_kernelINS_4gemm6kernel13GemmUniversalIN4cute5tupleIJiiiiEEENS1_10collective13CollectiveMmaINS1_35MainloopSm100TmaUmmaWarpSpecializedILi8ELi2ELi4ENS5_IJNS4_1CILi1EEENSA_ILi4EEESB_EEEEENS5_IJNSA_ILi128EEENSA_ILi64EEESF_EEENS_12float_e4m3_tENS5_IJlSB_lEEESI_SJ_NS4_8TiledMMAINS4_8MMA_AtomIJNS4_10MMA_TraitsINS4_19SM100_MMA_F8F6F4_SSEJSI_SI_fSF_SG_NS4_17integral_constantINS4_4UMMA5MajorELSQ_0EEESR_NSO_INSP_7ScaleInELSS_0EEEST_EEEEEENS4_6LayoutINS5_IJSB_SB_SB_EEENS5_IJNSA_ILi0EEESY_SY_EEEEENS5_IJNS4_10UnderscoreES11_S11_EEEEENS4_23SM90_TMA_LOAD_MULTICASTENS4_14ComposedLayoutINS4_7SwizzleILi3ELi4ELi3EEENS4_18smem_ptr_flag_bitsILi8EEENSW_INS5_IJNSA_ILi8EEESF_EEENS5_IJSF_SB_EEEEEEEvNS4_8identityENS4_13SM90_TMA_LOADES1E_vS1F_EENS_8epilogue10collective18CollectiveEpilogueINS1I_23Sm100TmaWarpSpecializedILi1ELi1ELi64ELb0ELb0EEEJSH_NS5_IJNSW_ISF_SB_EENSW_ISG_SB_EEEEESI_SJ_SI_SJ_NS1I_6fusion15FusionCallbacksIS1M_NS1Q_17LinearCombinationISI_fSI_fLNS_15FloatRoundStyleE2EEESH_S1P_JEEENS4_5SM1004TMEM4LOAD26SM100_TMEM_LOAD_32dp32b64xES1G_NS15_INS16_ILi2ELi4ELi3EEES19_NSW_INS5_IJS1A_SG_EEENS5_IJSG_SB_EEEEEEENS4_39AutoVectorizingCopyWithAssumedAlignmentILi128EEENS4_14SM90_TMA_STOREES24_S26_S26_EEEvvEEEEvNT_6ParamsE,(.L_x_148 - _ZN7cutlass13device_kernelINS_4gemm6kernel13GemmUniversalIN4cute5tupleIJiiiiEEENS1_10collective13CollectiveMmaINS1_35MainloopSm100TmaUmmaWarpSpecializedILi8ELi2ELi4ENS5_IJNS4_1CILi1EEENSA_ILi4EEESB_EEEEENS5_IJNSA_ILi128EEENSA_ILi64EEESF_EEENS_12float_e4m3_tENS5_IJlSB_lEEESI_SJ_NS4_8TiledMMAINS4_8MMA_AtomIJNS4_10MMA_TraitsINS4_19SM100_MMA_F8F6F4_SSEJSI_SI_fSF_SG_NS4_17integral_constantINS4_4UMMA5MajorELSQ_0EEESR_NSO_INSP_7ScaleInELSS_0EEEST_EEEEEENS4_6LayoutINS5_IJSB_SB_SB_EEENS5_IJNSA_ILi0EEESY_SY_EEEEENS5_IJNS4_10UnderscoreES11_S11_EEEEENS4_23SM90_TMA_LOAD_MULTICASTENS4_14ComposedLayoutINS4_7SwizzleILi3ELi4ELi3EEENS4_18smem_ptr_flag_bitsILi8EEENSW_INS5_IJNSA_ILi8EEESF_EEENS5_IJSF_SB_EEEEEEEvNS4_8identityENS4_13SM90_TMA_LOADES1E_vS1F_EENS_8epilogue10collective18CollectiveEpilogueINS1I_23Sm100TmaWarpSpecializedILi1ELi1ELi64ELb0ELb0EEEJSH_NS5_IJNSW_ISF_SB_EENSW_ISG_SB_EEEEESI_SJ_SI_SJ_NS1I_6fusion15FusionCallbacksIS1M_NS1Q_17LinearCombinationISI_fSI_fLNS_15FloatRoundStyleE2EEESH_S1P_JEEENS4_5SM1004TMEM4LOAD26SM100_TMEM_LOAD_32dp32b64xES1G_NS15_INS16_ILi2ELi4ELi3EEES19_NSW_INS5_IJS1A_SG_EEENS5_IJSG_SB_EEEEEEENS4_39AutoVectorizingCopyWithAssumedAlignmentILi128EEENS4_14SM90_TMA_STOREES24_S26_S26_EEEvvEEEEvNT_6ParamsE)
        .other          _ZN7cutlass13device_kernelINS_4gemm6kernel13GemmUniversalIN4cute5tupleIJiiiiEEENS1_10collective13CollectiveMmaINS1_35MainloopSm100TmaUmmaWarpSpecializedILi8ELi2ELi4ENS5_IJNS4_1CILi1EEENSA_ILi4EEESB_EEEEENS5_IJNSA_ILi128EEENSA_ILi64EEESF_EEENS_12float_e4m3_tENS5_IJlSB_lEEESI_SJ_NS4_8TiledMMAINS4_8MMA_AtomIJNS4_10MMA_TraitsINS4_19SM100_MMA_F8F6F4_SSEJSI_SI_fSF_SG_NS4_17integral_constantINS4_4UMMA5MajorELSQ_0EEESR_NSO_INSP_7ScaleInELSS_0EEEST_EEEEEENS4_6LayoutINS5_IJSB_SB_SB_EEENS5_IJNSA_ILi0EEESY_SY_EEEEENS5_IJNS4_10UnderscoreES11_S11_EEEEENS4_23SM90_TMA_LOAD_MULTICASTENS4_14ComposedLayoutINS4_7SwizzleILi3ELi4ELi3EEENS4_18smem_ptr_flag_bitsILi8EEENSW_INS5_IJNSA_ILi8EEESF_EEENS5_IJSF_SB_EEEEEEEvNS4_8identityENS4_13SM90_TMA_LOADES1E_vS1F_EENS_8epilogue10collective18CollectiveEpilogueINS1I_23Sm100TmaWarpSpecializedILi1ELi1ELi64ELb0ELb0EEEJSH_NS5_IJNSW_ISF_SB_EENSW_ISG_SB_EEEEESI_SJ_SI_SJ_NS1I_6fusion15FusionCallbacksIS1M_NS1Q_17LinearCombinationISI_fSI_fLNS_15FloatRoundStyleE2EEESH_S1P_JEEENS4_5SM1004TMEM4LOAD26SM100_TMEM_LOAD_32dp32b64xES1G_NS15_INS16_ILi2ELi4ELi3EEES19_NSW_INS5_IJS1A_SG_EEENS5_IJSG_SB_EEEEEEENS4_39AutoVectorizingCopyWithAssumedAlignmentILi128EEENS4_14SM90_TMA_STOREES24_S26_S26_EEEvvEEEEvNT_6ParamsE,@"STO_CUDA_ENTRY STV_DEFAULT"
_ZN7cutlass13device_kernelINS_4gemm6kernel13GemmUniversalIN4cute5tupleIJiiiiEEENS1_10collective13CollectiveMmaINS1_35MainloopSm100TmaUmmaWarpSpecializedILi8ELi2ELi4ENS5_IJNS4_1CILi1EEENSA_ILi4EEESB_EEEEENS5_IJNSA_ILi128EEENSA_ILi64EEESF_EEENS_12float_e4m3_tENS5_IJlSB_lEEESI_SJ_NS4_8TiledMMAINS4_8MMA_AtomIJNS4_10MMA_TraitsINS4_19SM100_MMA_F8F6F4_SSEJSI_SI_fSF_SG_NS4_17integral_constantINS4_4UMMA5MajorELSQ_0EEESR_NSO_INSP_7ScaleInELSS_0EEEST_EEEEEENS4_6LayoutINS5_IJSB_SB_SB_EEENS5_IJNSA_ILi0EEESY_SY_EEEEENS5_IJNS4_10UnderscoreES11_S11_EEEEENS4_23SM90_TMA_LOAD_MULTICASTENS4_14ComposedLayoutINS4_7SwizzleILi3ELi4ELi3EEENS4_18smem_ptr_flag_bitsILi8EEENSW_INS5_IJNSA_ILi8EEESF_EEENS5_IJSF_SB_EEEEEEEvNS4_8identityENS4_13SM90_TMA_LOADES1E_vS1F_EENS_8epilogue10collective18CollectiveEpilogueINS1I_23Sm100TmaWarpSpecializedILi1ELi1ELi64ELb0ELb0EEEJSH_NS5_IJNSW_ISF_SB_EENSW_ISG_SB_EEEEESI_SJ_SI_SJ_NS1I_6fusion15FusionCallbacksIS1M_NS1Q_17LinearCombinationISI_fSI_fLNS_15FloatRoundStyleE2EEESH_S1P_JEEENS4_5SM1004TMEM4LOAD26SM100_TMEM_LOAD_32dp32b64xES1G_NS15_INS16_ILi2ELi4ELi3EEES19_NSW_INS5_IJS1A_SG_EEENS5_IJSG_SB_EEEEEEENS4_39AutoVectorizingCopyWithAssumedAlignmentILi128EEENS4_14SM90_TMA_STOREES24_S26_S26_EEEvvEEEEvNT_6ParamsE:
[----:B------:R-:W1:Y:S01]  /*0000*/  LDC R1, c[0x0][0x37c] ;  /* 0x0000df00ff017b82 */ /* 0x000e620000000800 */
[----:B------:R-:W2:Y:S01]  /*0010*/  S2R R131, SR_TID.X ;  /* 0x0000000000837919 */ /* 0x000ea20000002100 */
[----:B------:R-:W3:Y:S01]  /*0020*/  LDCU.64 UR8, c[0x0][0x890] ;  /* 0x00011200ff0877ac */ /* 0x000ee20008000a00 */
[----:B------:R-:W-:Y:S02]  /*0030*/  PRMT R141, RZ, 0x7610, R141 ;  /* 0x00007610ff8d7816 */ /* 0x000fe4000000008d */
[----:B------:R-:W-:Y:S01]  /*0040*/  ELECT P3, URZ, PT ;  /* 0x0000000000ff782f */ /* 0x000fe20003860000 */
[----:B---3--:R-:W-:-:S04]  /*0050*/  UISETP.NE.U32.AND UP0, UPT, UR8, URZ, UPT ;  /* 0x000000ff0800728c */ /* 0x008fc8000bf05070 */
[----:B------:R-:W-:Y:S01]  /*0060*/  UISETP.NE.AND.EX UP0, UPT, UR9, URZ, UPT, UP0 ;  /* 0x000000ff0900728c */ /* 0x000fe2000bf05300 */
[----:B--2---:R-:W-:-:S05]  /*0070*/  SHF.R.U32.HI R142, RZ, 0x5, R131 ;  /* 0x00000005ff8e7819 */ /* 0x004fca0000011683 */
[----:B------:R-:W2:Y:S02]  /*0080*/  SHFL.IDX PT, R0, R142, RZ, 0x1f ;  /* 0x00001fff8e007589 */ /* 0x000ea400000e0000 */
[----:B--2---:R-:W-:Y:S01]  /*0090*/  R2UR UR22, R0 ;  /* 0x00000000001672ca */ /* 0x004fe200000e0000 */
[----:B-1----:R-:W-:-:S14]  /*00a0*/  BRA.U UP0, `(.L_x_0) ;  /* 0x0000000100307547 */ /* 0x002fdc000b800000 */
[----:B------:R-:W1:Y:S02]  /*00b0*/  LDCU.64 UR4, c[0x0][0x888] ;  /* 0x00011100ff0477ac */ /* 0x000e640008000a00 */
[----:B-1----:R-:W-:-:S04]  /*00c0*/  UISETP.NE.U32.AND UP0, UPT, UR4, URZ, UPT ;  /* 0x000000ff0400728c */ /* 0x002fc8000bf05070 */
[----:B------:R-:W-:-:S09]  /*00d0*/  UISETP.NE.AND.EX UP0, UPT, UR5, URZ, UPT, UP0 ;  /* 0x000000ff0500728c */ /* 0x000fd2000bf05300 */
[----:B------:R-:W-:Y:S05]  /*00e0*/  BRA.U !UP0, `(.L_x_1) ;  /* 0x0000000108147547 */ /* 0x000fea000b800000 */
[----:B------:R-:W1:Y:S01]  /*00f0*/  LDC.64 R2, c[0x0][0x888] ;  /* 0x00022200ff027b82 */ /* 0x000e620000000a00 */
[----:B------:R-:W1:Y:S02]  /*0100*/  LDCU.64 UR4, c[0x0][0x358] ;  /* 0x00006b00ff0477ac */ /* 0x000e640008000a00 */
[----:B-1----:R1:W5:Y:S01]  /*0110*/  LDG.E R71, desc[UR4][R2.64] ;  /* 0x0000000402477981 */ /* 0x002362000c1e1900 */
[----:B------:R-:W-:Y:S01]  /*0120*/  HFMA2 R141, -RZ, RZ, 0, 5.9604644775390625e-08 ;  /* 0x00000001ff8d7431 */ /* 0x000fe200000001ff */
[----:B------:R-:W-:Y:S05]  /*0130*/  BRA `(.L_x_0) ;  /* 0x00000000000c7947 */ /* 0x000fea0003800000 */
.L_x_1:
[----:B------:R-:W1:Y:S01]  /*0140*/  LDCU UR4, c[0x0][0x880] ;  /* 0x00011000ff0477ac */ /* 0x000e620008000800 */
[----:B------:R-:W-:Y:S01]  /*0150*/  HFMA2 R141, -RZ, RZ, 0, 5.9604644775390625e-08 ;  /* 0x00000001ff8d7431 */ /* 0x000fe200000001ff */
[----:B-1----:R-:W-:-:S07]  /*0160*/  MOV R71, UR4 ;  /* 0x0000000400477c02 */ /* 0x002fce0008000f00 */
.L_x_0:
[----:B------:R-:W2:Y:S02]  /*0170*/  LDCU.64 UR4, c[0x0][0x8b0] ;  /* 0x00011600ff0477ac */ /* 0x000ea40008000a00 */
[----:B--2---:R-:W-:-:S04]  /*0180*/  UISETP.NE.U32.AND UP0, UPT, UR4, URZ, UPT ;  /* 0x000000ff0400728c */ /* 0x004fc8000bf05070 */
[----:B------:R-:W-:-:S09]  /*0190*/  UISETP.NE.AND.EX UP0, UPT, UR5, URZ, UPT, UP0 ;  /* 0x000000ff0500728c */ /* 0x000fd2000bf05300 */
[----:B------:R-:W-:Y:S05]  /*01a0*/  BRA.U UP0, `(.L_x_2) ;  /* 0x0000000100287547 */ /* 0x000fea000b800000 */
[----:B------:R-:W2:Y:S02]  /*01b0*/  LDCU.64 UR4, c[0x0][0x8a8] ;  /* 0x00011500ff0477ac */ /* 0x000ea40008000a00 */
[----:B--2---:R-:W-:-:S04]  /*01c0*/  UISETP.NE.U32.AND UP0, UPT, UR4, URZ, UPT ;  /* 0x000000ff0400728c */ /* 0x004fc8000bf05070 */
[----:B------:R-:W-:-:S09]  /*01d0*/  UISETP.NE.AND.EX UP0, UPT, UR5, URZ, UPT, UP0 ;  /* 0x000000ff0500728c */ /* 0x000fd2000bf05300 */
[----:B------:R-:W-:Y:S05]  /*01e0*/  BRA.U !UP0, `(.L_x_3) ;  /* 0x0000000108107547 */ /* 0x000fea000b800000 */
[----:B-1----:R-:W1:Y:S01]  /*01f0*/  LDC.64 R2, c[0x0][0x8a8] ;  /* 0x00022a00ff027b82 */ /* 0x002e620000000a00 */
[----:B------:R-:W1:Y:S02]  /*0200*/  LDCU.64 UR4, c[0x0][0x358] ;  /* 0x00006b00ff0477ac */ /* 0x000e640008000a00 */
[----:B-1----:R2:W5:Y:S01]  /*0210*/  LDG.E R70, desc[UR4][R2.64] ;  /* 0x0000000402467981 */ /* 0x002562000c1e1900 */
[----:B------:R-:W-:Y:S05]  /*0220*/  BRA `(.L_x_2) ;  /* 0x0000000000087947 */ /* 0x000fea0003800000 */
.L_x_3:
[----:B------:R-:W2:Y:S02]  /*0230*/  LDCU UR4, c[0x0][0x8a0] ;  /* 0x00011400ff0477ac */ /* 0x000ea40008000800 */
[----:B--2---:R-:W-:Y:S02]  /*0240*/  MOV R70, UR4 ;  /* 0x0000000400467c02 */ /* 0x004fe40008000f00 */
.L_x_2:
[----:B------:R-:W-:Y:S01]  /*0250*/  IMAD.U32 R0, RZ, RZ, UR22 ;  /* 0x00000016ff007e24 */ /* 0x000fe2000f8e00ff */
[----:B------:R-:W-:Y:S04]  /*0260*/  BSSY.RECONVERGENT B0, `(.L_x_4) ;  /* 0x000000c000007945 */ /* 0x000fe80003800200 */
[C---:B------:R-:W-:Y:S02]  /*0270*/  ISETP.NE.OR P1, PT, R0.reuse, 0x1, !P3 ;  /* 0x000000010000780c */ /* 0x040fe40005f25670 */
[----:B------:R-:W-:-:S11]  /*0280*/  ISETP.NE.OR P0, PT, R0, 0x3, !P3 ;  /* 0x000000030000780c */ /* 0x000fd60005f05670 */
[----:B------:R-:W-:Y:S05]  /*0290*/  @P1 BRA `(.L_x_5) ;  /* 0x0000000000201947 */ /* 0x000fea0003800000 */
[----:B------:R-:W3:Y:S02]  /*02a0*/  LDCU.64 UR4, c[0x0][0x348] ;  /* 0x00006900ff0477ac */ /* 0x000ee40008000a00 */
[----:B---3--:R-:W-:Y:S02]  /*02b0*/  UIADD3 UR6, UP1, UPT, UR4, 0x80, URZ ;  /* 0x0000008004067890 */ /* 0x008fe4000ff3e0ff */
[----:B------:R-:W-:Y:S02]  /*02c0*/  UIADD3 UR4, UP0, UPT, UR4, 0x180, URZ ;  /* 0x0000018004047890 */ /* 0x000fe4000ff1e0ff */
[----:B------:R-:W-:Y:S02]  /*02d0*/  UIADD3.X UR7, UPT, UPT, URZ, UR5, URZ, UP1, !UPT ;  /* 0x00000005ff077290 */ /* 0x000fe40008ffe4ff */
[----:B------:R-:W-:-:S07]  /*02e0*/  UIADD3.X UR5, UPT, UPT, URZ, UR5, URZ, UP0, !UPT ;  /* 0x00000005ff057290 */ /* 0x000fce00087fe4ff */
[----:B------:R3:W-:Y:S02]  /*02f0*/  UTMACCTL.PF [UR6] ;  /* 0x00000000060079b9 */ /* 0x0007e40008040000 */
[----:B------:R3:W-:Y:S02]  /*0300*/  UTMACCTL.PF [UR4] ;  /* 0x00000000040079b9 */ /* 0x0007e40008040000 */
[----:B---3--:R-:W-:Y:S01]  /*0310*/  NOP ;  /* 0x0000000000007918 */ /* 0x008fe20000000000 */
.L_x_5:
[----:B------:R-:W-:Y:S05]  /*0320*/  BSYNC.RECONVERGENT B0 ;  /* 0x0000000000007941 */ /* 0x000fea0003800200 */
.L_x_4:
[----:B------:R-:W-:Y:S04]  /*0330*/  BSSY.RECONVERGENT B0, `(.L_x_6) ;  /* 0x000000a000007945 */ /* 0x000fe80003800200 */
        /* <DEDUP_REMOVED lines=9> */
.L_x_7:
[----:B------:R-:W-:Y:S05]  /*03d0*/  BSYNC.RECONVERGENT B0 ;  /* 0x0000000000007941 */ /* 0x000fea0003800200 */
.L_x_6:
[----:B------:R-:W3:Y:S01]  /*03e0*/  LDCU.64 UR4, c[0x0][0x888] ;  /* 0x00011100ff0477ac */ /* 0x000ee20008000a00 */
[----:B------:R-:W-:Y:S02]  /*03f0*/  UISETP.EQ.U32.AND UP1, UPT, UR8, URZ, UPT ;  /* 0x000000ff0800728c */ /* 0x000fe4000bf22070 */
[----:B------:R-:W-:Y:S02]  /*0400*/  UPLOP3.LUT UP3, UPT, UPT, UPT, UPT, 0x80, 0x8 ;  /* 0x000000000008789c */ /* 0x000fe40003f6f070 */
[----:B---3--:R-:W-:-:S04]  /*0410*/  UISETP.NE.U32.AND UP0, UPT, UR4, URZ, UPT ;  /* 0x000000ff0400728c */ /* 0x008fc8000bf05070 */
[----:B------:R-:W-:-:S04]  /*0420*/  UISETP.NE.AND.EX UP0, UPT, UR5, URZ, UPT, UP0 ;  /* 0x000000ff0500728c */ /* 0x000fc8000bf05300 */
[----:B------:R-:W-:-:S04]  /*0430*/  UISETP.EQ.OR.EX UP2, UPT, UR9, URZ, !UP0, UP1 ;  /* 0x000000ff0900728c */ /* 0x000fc8000c742710 */
[----:B------:R-:W-:-:S05]  /*0440*/  UP2UR UR60, UPR, URZ, 0x4 ;  /* 0x00000004ff3c7883 */ /* 0x000fca0008000000 */
[----:B------:R-:W-:Y:S07]  /*0450*/  BRA.U !UP2, `(.L_x_8) ;  /* 0x000000010a207547 */ /* 0x000fee000b800000 */
[----:B------:R-:W-:Y:S01]  /*0460*/  UISETP.NE.U32.AND UP1, UPT, UR8, URZ, UPT ;  /* 0x000000ff0800728c */ /* 0x000fe2000bf25070 */
[----:B-----5:R-:W-:Y:S01]  /*0470*/  FSETP.NEU.AND P0, PT, R71, RZ, PT ;  /* 0x000000ff4700720b */ /* 0x020fe20003f0d000 */
[----:B------:R-:W-:Y:S02]  /*0480*/  USEL UR4, URZ, 0xffffffff, UP0 ;  /* 0xffffffffff047887 */ /* 0x000fe40008000000 */
[----:B------:R-:W-:-:S10]  /*0490*/  UISETP.NE.AND.EX UP1, UPT, UR9, URZ, UPT, UP1 ;  /* 0x000000ff0900728c */ /* 0x000fd4000bf25310 */
[----:B------:R-:W-:Y:S01]  /*04a0*/  VOTEU.ANY UP0, P0 ;  /* 0x0000000000ff7886 */ /* 0x000fe20000000100 */
[----:B------:R-:W-:-:S04]  /*04b0*/  @!UP1 USEL UR4, URZ, 0xffffffff, UP0 ;  /* 0xffffffffff049887 */ /* 0x000fc80008000000 */
[----:B------:R-:W-:-:S04]  /*04c0*/  ULOP3.LUT UR4, UR4, 0x1, URZ, 0xc0, !UPT ;  /* 0x0000000104047892 */ /* 0x000fc8000f8ec0ff */
[----:B------:R-:W-:-:S11]  /*04d0*/  UISETP.NE.U32.AND UP3, UPT, UR4, 0x1, UPT ;  /* 0x000000010400788c */ /* 0x000fd6000bf65070 */
.L_x_8:
[----:B-12---:R-:W1:Y:S01]  /*04e0*/  SHFL.IDX PT, R2, R142, RZ, 0x1f ;  /* 0x00001fff8e027589 */ /* 0x006e6200000e0000 */
[----:B------:R-:W-:-:S04]  /*04f0*/  UISETP.NE.AND UP0, UPT, UR22, 0x2, UPT ;  /* 0x000000021600788c */ /* 0x000fc8000bf05270 */
[----:B------:R-:W-:Y:S01]  /*0500*/  USEL UR34, URZ, 0x1, UP0 ;  /* 0x00000001ff227887 */ /* 0x000fe20008000000 */
[----:B-1----:R-:W-:-:S13]  /*0510*/  ISETP.NE.AND P0, PT, R2, RZ, PT ;  /* 0x000000ff0200720c */ /* 0x002fda0003f05270 */
[----:B------:R-:W-:Y:S05]  /*0520*/  @P0 BRA `(.L_x_9) ;  /* 0x0000000000840947 */ /* 0x000fea0003800000 */
[----:B------:R-:W-:Y:S01]  /*0530*/  ELECT P0, URZ, PT ;  /* 0x0000000000ff782f */ /* 0x000fe20003800000 */
[----:B------:R-:W-:-:S12]  /*0540*/  BSSY.RECONVERGENT B0, `(.L_x_9) ;  /* 0x000001f000007945 */ /* 0x000fd80003800200 */
[----:B------:R-:W-:Y:S05]  /*0550*/  @!P0 BRA `(.L_x_10) ;  /* 0x0000000000748947 */ /* 0x000fea0003800000 */
[----:B------:R-:W1:Y:S01]  /*0560*/  S2UR UR4, SR_CgaCtaId ;  /* 0x00000000000479c3 */ /* 0x000e620000008800 */
[----:B------:R-:W-:Y:S01]  /*0570*/  UMOV UR5, 0x400 ;  /* 0x0000040000057882 */ /* 0x000fe20000000000 */
[----:B------:R-:W-:Y:S01]  /*0580*/  UMOV UR8, 0x1 ;  /* 0x0000000100087882 */ /* 0x000fe20000000000 */
[----:B------:R-:W-:Y:S01]  /*0590*/  UMOV UR6, 0x4 ;  /* 0x0000000400067882 */ /* 0x000fe20000000000 */
[----:B------:R-:W-:-:S04]  /*05a0*/  UIADD3 UR8, UPT, UPT, -UR8, 0x100000, URZ ;  /* 0x0010000008087890 */ /* 0x000fc8000fffe1ff */
[----:B------:R-:W-:Y:S02]  /*05b0*/  USHF.L.U32 UR9, UR8, 0xb, URZ ;  /* 0x0000000b08097899 */ /* 0x000fe400080006ff */
[----:B------:R-:W-:Y:S02]  /*05c0*/  USHF.L.U32 UR8, UR8, 0x1, URZ ;  /* 0x0000000108087899 */ /* 0x000fe400080006ff */
[----:B------:R-:W-:-:S04]  /*05d0*/  UIADD3 UR6, UPT, UPT, -UR6, 0x100000, URZ ;  /* 0x0010000006067890 */ /* 0x000fc8000fffe1ff */
[----:B------:R-:W-:Y:S02]  /*05e0*/  USHF.L.U32 UR7, UR6, 0xb, URZ ;  /* 0x0000000b06077899 */ /* 0x000fe400080006ff */
[----:B------:R-:W-:Y:S02]  /*05f0*/  USHF.L.U32 UR6, UR6, 0x1, URZ ;  /* 0x0000000106067899 */ /* 0x000fe400080006ff */
[----:B-1----:R-:W-:Y:S01]  /*0600*/  ULEA UR4, UR4, UR5, 0x18 ;  /* 0x0000000504047291 */ /* 0x002fe2000f8ec0ff */
[----:B------:R-:W1:Y:S11]  /*0610*/  FENCE.VIEW.ASYNC.S ;  /* 0x00000000000073c6 */ /* 0x000e760000000000 */
[----:B-1----:R1:W2:Y:S01]  /*0620*/  SYNCS.EXCH.64 URZ, [UR4], UR8 ;  /* 0x0000000804ff75b2 */ /* 0x0022a20008000100 */
[----:B------:R1:W3:Y:S01]  /*0630*/  SYNCS.EXCH.64 URZ, [UR4+0x40], UR6 ;  /* 0x0000400604ff75b2 */ /* 0x0002e20008000100 */
[----:B------:R1:W4:Y:S01]  /*0640*/  SYNCS.EXCH.64 URZ, [UR4+0x8], UR8 ;  /* 0x0000080804ff75b2 */ /* 0x0003220008000100 */
[----:B------:R1:W1:Y:S01]  /*0650*/  SYNCS.EXCH.64 URZ, [UR4+0x48], UR6 ;  /* 0x0000480604ff75b2 */ /* 0x0002620008000100 */
        /* <DEDUP_REMOVED lines=12> */
[----:B------:R-:W-:Y:S01]  /*0720*/  NOP ;  /* 0x0000000000007918 */ /* 0x000fe20000000000 */
.L_x_10:
[----:B-1----:R-:W-:Y:S05]  /*0730*/  BSYNC.RECONVERGENT B0 ;  /* 0x0000000000007941 */ /* 0x002fea0003800200 */
.L_x_9:
[----:B------:R-:W1:Y:S01]  /*0740*/  SHFL.IDX PT, R2, R142, RZ, 0x1f ;  /* 0x00001fff8e027589 */ /* 0x000e6200000e0000 */
[----:B------:R-:W-:Y:S01]  /*0750*/  NOP ;  /* 0x0000000000007918 */ /* 0x000fe20000000000 */
[----:B-1----:R-:W-:-:S13]  /*0760*/  ISETP.NE.AND P0, PT, R2, 0x1, PT ;  /* 0x000000010200780c */ /* 0x002fda0003f05270 */
[----:B------:R-:W-:Y:S05]  /*0770*/  @P0 BRA `(.L_x_11) ;  /* 0x0000000000400947 */ /* 0x000fea0003800000 */
        /* <DEDUP_REMOVED lines=9> */
[----:B------:R-:W-:Y:S01]  /*0810*/  USHF.L.U32 UR6, UR6, 0x1, URZ ;  /* 0x0000000106067899 */ /* 0x000fe200080006ff */
[----:B------:R-:W-:Y:S01]  /*0820*/  ELECT P0, URZ, PT ;  /* 0x0000000000ff782f */ /* 0x000fe20003800000 */
[----:B-1----:R-:W-:Y:S01]  /*0830*/  ULEA UR4, UR4, UR5, 0x18 ;  /* 0x0000000504047291 */ /* 0x002fe2000f8ec0ff */
[----:B------:R-:W1:Y:S11]  /*0840*/  FENCE.VIEW.ASYNC.S ;  /* 0x00000000000073c6 */ /* 0x000e760000000000 */
[----:B-1----:R1:W1:Y:S01]  /*0850*/  SYNCS.EXCH.64 URZ, [UR4+0x80], UR8 ;  /* 0x0000800804ff75b2 */ /* 0x0022620008000100 */
[----:B------:R1:W1:Y:S01]  /*0860*/  SYNCS.EXCH.64 URZ, [UR4+0x88], UR6 ;  /* 0x0000880604ff75b2 */ /* 0x0002620008000100 */
[----:B------:R-:W-:Y:S01]  /*0870*/  NOP ;  /* 0x0000000000007918 */ /* 0x000fe20000000000 */
.L_x_11:
[----:B------:R-:W2:Y:S01]  /*0880*/  SHFL.IDX PT, R2, R142, RZ, 0x1f ;  /* 0x00001fff8e027589 */ /* 0x000ea200000e0000 */
[----:B------:R-:W-:Y:S01]  /*0890*/  NOP ;  /* 0x0000000000007918 */ /* 0x000fe20000000000 */
[----:B--2---:R-:W-:-:S13]  /*08a0*/  ISETP.NE.AND P0, PT, R2, 0x3, PT ;  /* 0x000000030200780c */ /* 0x004fda0003f05270 */
[----:B------:R-:W-:Y:S05]  /*08b0*/  @P0 BRA `(.L_x_12) ;  /* 0x0000000000300947 */ /* 0x000fea0003800000 */
[----:B-1----:R-:W1:Y:S01]  /*08c0*/  S2UR UR6, SR_CgaCtaId ;  /* 0x00000000000679c3 */ /* 0x002e620000008800 */
[----:B------:R-:W-:Y:S01]  /*08d0*/  UMOV UR4, 0x400 ;  /* 0x0000040000047882 */ /* 0x000fe20000000000 */
[----:B------:R-:W-:Y:S01]  /*08e0*/  UMOV UR5, 0x20 ;  /* 0x0000002000057882 */ /* 0x000fe20000000000 */
[----:B------:R-:W-:Y:S01]  /*08f0*/  ELECT P0, URZ, PT ;  /* 0x0000000000ff782f */ /* 0x000fe20003800000 */
[----:B-1----:R-:W-:Y:S02]  /*0900*/  ULEA UR6, UR6, UR4, 0x18 ;  /* 0x0000000406067291 */ /* 0x002fe4000f8ec0ff */
[----:B------:R-:W-:-:S04]  /*0910*/  UIADD3 UR4, UPT, UPT, -UR5, 0x100000, URZ ;  /* 0x0010000005047890 */ /* 0x000fc8000fffe1ff */
[----:B------:R-:W-:Y:S02]  /*0920*/  USHF.L.U32 UR5, UR4, 0xb, URZ ;  /* 0x0000000b04057899 */ /* 0x000fe400080006ff */
[----:B------:R-:W-:Y:S01]  /*0930*/  USHF.L.U32 UR4, UR4, 0x1, URZ ;  /* 0x0000000104047899 */ /* 0x000fe200080006ff */
[----:B------:R-:W1:Y:S11]  /*0940*/  FENCE.VIEW.ASYNC.S ;  /* 0x00000000000073c6 */ /* 0x000e760000000000 */
[----:B-1----:R2:W1:Y:S01]  /*0950*/  SYNCS.EXCH.64 URZ, [UR6+0x90], UR4 ;  /* 0x0000900406ff75b2 */ /* 0x0024620008000100 */
[----:B------:R2:W1:Y:S02]  /*0960*/  SYNCS.EXCH.64 URZ, [UR6+0x98], UR4 ;  /* 0x0000980406ff75b2 */ /* 0x0004640008000100 */
[----:B--2---:R-:W-:Y:S01]  /*0970*/  NOP ;  /* 0x0000000000007918 */ /* 0x004fe20000000000 */
.L_x_12:
[----:B------:R-:W2:Y:S01]  /*0980*/  SHFL.IDX PT, R2, R142, RZ, 0x1f ;  /* 0x00001fff8e027589 */ /* 0x000ea200000e0000 */
[----:B------:R-:W-:Y:S01]  /*0990*/  NOP ;  /* 0x0000000000007918 */ /* 0x000fe20000000000 */
[----:B--2---:R-:W-:-:S13]  /*09a0*/  ISETP.NE.AND P0, PT, R2, 0x4, PT ;  /* 0x000000040200780c */ /* 0x004fda0003f05270 */
[----:B------:R-:W-:Y:S05]  /*09b0*/  @P0 BRA `(.L_x_13) ;  /* 0x00000000004c0947 */ /* 0x000fea0003800000 */
[----:B-1----:R-:W1:Y:S01]  /*09c0*/  S2UR UR6, SR_CgaCtaId ;  /* 0x00000000000679c3 */ /* 0x002e620000008800 */
[----:B------:R-:W-:Y:S01]  /*09d0*/  UMOV UR4, 0x3a0 ;  /* 0x000003a000047882 */ /* 0x000fe20000000000 */
[----:B------:R-:W-:Y:S01]  /*09e0*/  UMOV UR5, 0x400 ;  /* 0x0000040000057882 */ /* 0x000fe20000000000 */
[----:B------:R-:W-:Y:S01]  /*09f0*/  USEL UR4, UR4, 0x320, UP3 ;  /* 0x0000032004047887 */ /* 0x000fe20009800000 */
[----:B------:R-:W-:Y:S01]  /*0a00*/  UMOV UR8, 0x1 ;  /* 0x0000000100087882 */ /* 0x000fe20000000000 */
[----:B------:R-:W-:Y:S01]  /*0a10*/  ELECT P0, URZ, PT ;  /* 0x0000000000ff782f */ /* 0x000fe20003800000 */
[----:B------:R-:W-:-:S04]  /*0a20*/  UIADD3 UR8, UPT, UPT, -UR8, 0x100000, URZ ;  /* 0x0010000008087890 */ /* 0x000fc8000fffe1ff */
[----:B------:R-:W-:Y:S02]  /*0a30*/  USHF.L.U32 UR9, UR8, 0xb, URZ ;  /* 0x0000000b08097899 */ /* 0x000fe400080006ff */
[----:B------:R-:W-:Y:S02]  /*0a40*/  USHF.L.U32 UR8, UR8, 0x1, URZ ;  /* 0x0000000108087899 */ /* 0x000fe400080006ff */
[----:B-1----:R-:W-:Y:S02]  /*0a50*/  ULEA UR6, UR6, UR5, 0x18 ;  /* 0x0000000506067291 */ /* 0x002fe4000f8ec0ff */
[----:B------:R-:W-:-:S04]  /*0a60*/  UIADD3 UR4, UPT, UPT, -UR4, 0x100000, URZ ;  /* 0x0010000004047890 */ /* 0x000fc8000fffe1ff */
[----:B------:R-:W-:Y:S02]  /*0a70*/  USHF.L.U32 UR5, UR4, 0xb, URZ ;  /* 0x0000000b04057899 */ /* 0x000fe400080006ff */
[----:B------:R-:W-:Y:S01]  /*0a80*/  USHF.L.U32 UR4, UR4, 0x1, URZ ;  /* 0x0000000104047899 */ /* 0x000fe200080006ff */
[----:B------:R-:W1:Y:S03]  /*0a90*/  FENCE.VIEW.ASYNC.S ;  /* 0x00000000000073c6 */ /* 0x000e660000000000 */
[----:B-1----:R2:W1:Y:S08]  /*0aa0*/  SYNCS.EXCH.64 URZ, [UR6+0xa0], UR8 ;  /* 0x0000a00806ff75b2 */ /* 0x0024700008000100 */
[----:B------:R2:W1:Y:S01]  /*0ab0*/  SYNCS.EXCH.64 URZ, [UR6+0xb0], UR4 ;  /* 0x0000b00406ff75b2 */ /* 0x0004620008000100 */
[----:B------:R2:W1:Y:S01]  /*0ac0*/  SYNCS.EXCH.64 URZ, [UR6+0xa8], UR8 ;  /* 0x0000a80806ff75b2 */ /* 0x0004620008000100 */
[----:B------:R2:W1:Y:S02]  /*0ad0*/  SYNCS.EXCH.64 URZ, [UR6+0xb8], UR4 ;  /* 0x0000b80406ff75b2 */ /* 0x0004640008000100 */
[----:B--2---:R-:W-:Y:S01]  /*0ae0*/  NOP ;  /* 0x0000000000007918 */ /* 0x004fe20000000000 */
.L_x_13:
[----:B------:R-:W2:Y:S01]  /*0af0*/  SHFL.IDX PT, R2, R142, RZ, 0x1f ;  /* 0x00001fff8e027589 */ /* 0x000ea200000e0000 */
[----:B------:R-:W-:Y:S01]  /*0b00*/  NOP ;  /* 0x0000000000007918 */ /* 0x000fe20000000000 */
[----:B--2---:R-:W-:-:S13]  /*0b10*/  ISETP.NE.AND P0, PT, R2, 0x5, PT ;  /* 0x000000050200780c */ /* 0x004fda0003f05270 */
[----:B------:R-:W-:Y:S05]  /*0b20*/  @P0 BRA `(.L_x_14) ;  /* 0x0000000000580947 */ /* 0x000fea0003800000 */
[----:B-1----:R-:W1:Y:S01]  /*0b30*/  S2UR UR4, SR_CgaCtaId ;  /* 0x00000000000479c3 */ /* 0x002e620000008800 */
        /* <DEDUP_REMOVED lines=14> */
[----:B------:R2:W1:Y:S01]  /*0c20*/  SYNCS.EXCH.64 URZ, [UR4+0xc8], UR8 ;  /* 0x0000c80804ff75b2 */ /* 0x0004620008000100 */
[----:B------:R2:W1:Y:S01]  /*0c30*/  SYNCS.EXCH.64 URZ, [UR4+0xe8], UR6 ;  /* 0x0000e80604ff75b2 */ /* 0x0004620008000100 */
[----:B------:R2:W1:Y:S01]  /*0c40*/  SYNCS.EXCH.64 URZ, [UR4+0xd0], UR8 ;  /* 0x0000d00804ff75b2 */ /* 0x0004620008000100 */
[----:B------:R2:W1:Y:S01]  /*0c50*/  SYNCS.EXCH.64 URZ, [UR4+0xf0], UR6 ;  /* 0x0000f00604ff75b2 */ /* 0x0004620008000100 */
[----:B------:R2:W1:Y:S01]  /*0c60*/  SYNCS.EXCH.64 URZ, [UR4+0xd8], UR8 ;  /* 0x0000d80804ff75b2 */ /* 0x0004620008000100 */
[----:B------:R2:W1:Y:S02]  /*0c70*/  SYNCS.EXCH.64 URZ, [UR4+0xf8], UR6 ;  /* 0x0000f80604ff75b2 */ /* 0x0004640008000100 */
[----:B--2---:R-:W-:Y:S01]  /*0c80*/  NOP ;  /* 0x0000000000007918 */ /* 0x004fe20000000000 */
.L_x_14:
[----:B------:R-:W2:Y:S01]  /*0c90*/  SHFL.IDX PT, R2, R142, RZ, 0x1f ;  /* 0x00001fff8e027589 */ /* 0x000ea200000e0000 */
[----:B------:R-:W1:Y:S01]  /*0ca0*/  S2UR UR61, SR_CgaCtaId ;  /* 0x00000000003d79c3 */ /* 0x000e620000008800 */
[----:B------:R-:W-:Y:S01]  /*0cb0*/  NOP ;  /* 0x0000000000007918 */ /* 0x000fe20000000000 */
[----:B--2---:R-:W-:-:S13]  /*0cc0*/  ISETP.NE.AND P0, PT, R2, 0x3, PT ;  /* 0x000000030200780c */ /* 0x004fda0003f05270 */
[----:B-1----:R-:W-:Y:S05]  /*0cd0*/  @P0 BRA `(.L_x_15) ;  /* 0x0000000000340947 */ /* 0x002fea0003800000 */
[----:B------:R-:W-:Y:S01]  /*0ce0*/  UMOV UR4, 0x400 ;  /* 0x0000040000047882 */ /* 0x000fe20000000000 */
[----:B------:R-:W-:Y:S01]  /*0cf0*/  UMOV UR6, 0x20 ;  /* 0x0000002000067882 */ /* 0x000fe20000000000 */
[----:B------:R-:W-:Y:S02]  /*0d00*/  ULEA UR4, UR61, UR4, 0x18 ;  /* 0x000000043d047291 */ /* 0x000fe4000f8ec0ff */
[----:B------:R-:W-:-:S04]  /*0d10*/  UIADD3 UR6, UPT, UPT, -UR6, 0x100000, URZ ;  /* 0x0010000006067890 */ /* 0x000fc8000fffe1ff */
[----:B------:R-:W-:Y:S02]  /*0d20*/  USHF.L.U32 UR7, UR6, 0xb, URZ ;  /* 0x0000000b06077899 */ /* 0x000fe400080006ff */
[----:B------:R-:W-:Y:S01]  /*0d30*/  USHF.L.U32 UR6, UR6, 0x1, URZ ;  /* 0x0000000106067899 */ /* 0x000fe200080006ff */
[----:B------:R-:W-:Y:S01]  /*0d40*/  ELECT P0, URZ, PT ;  /* 0x0000000000ff782f */ /* 0x000fe20003800000 */
[----:B------:R-:W1:Y:S10]  /*0d50*/  FENCE.VIEW.ASYNC.S ;  /* 0x00000000000073c6 */ /* 0x000e740000000000 */
[----:B-1----:R1:W2:Y:S01]  /*0d60*/  SYNCS.EXCH.64 URZ, [UR4+0x100], UR6 ;  /* 0x0001000604ff75b2 */ /* 0x0022a20008000100 */
[----:B------:R1:W1:Y:S01]  /*0d70*/  SYNCS.EXCH.64 URZ, [UR4+0x110], UR6 ;  /* 0x0001100604ff75b2 */ /* 0x0002620008000100 */
[----:B------:R1:W1:Y:S01]  /*0d80*/  SYNCS.EXCH.64 URZ, [UR4+0x108], UR6 ;  /* 0x0001080604ff75b2 */ /* 0x0002620008000100 */
[----:B------:R1:W1:Y:S01]  /*0d90*/  SYNCS.EXCH.64 URZ, [UR4+0x118], UR6 ;  /* 0x0001180604ff75b2 */ /* 0x0002620008000100 */
[----:B------:R-:W-:Y:S01]  /*0da0*/  NOP ;  /* 0x0000000000007918 */ /* 0x000fe20000000000 */
.L_x_15:
[----:B-1----:R-:W1:Y:S01]  /*0db0*/  LDCU UR4, c[0x0][0x36c] ;  /* 0x00006d80ff0477ac */ /* 0x002e620008000800 */
[----:B------:R-:W-:Y:S01]  /*0dc0*/  ISETP.NE.OR P3, PT, R0, 0x2, !P3 ;  /* 0x000000020000780c */ /* 0x000fe20005f65670 */
[----:B------:R-:W-:Y:S01]  /*0dd0*/  NOP ;  /* 0x0000000000007918 */ /* 0x000fe20000000000 */
[----:B------:R-:W-:Y:S01]  /*0de0*/  LOP3.LUT R0, R131, 0x1f, RZ, 0xc0, !PT ;  /* 0x0000001f83007812 */ /* 0x000fe200078ec0ff */
[----:B------:R-:W-:Y:S02]  /*0df0*/  UISETP.NE.AND UP4, UPT, UR22, URZ, UPT ;  /* 0x000000ff1600728c */ /* 0x000fe4000bf85270 */
[----:B-1----:R-:W-:-:S09]  /*0e00*/  UISETP.EQ.U32.AND UP5, UPT, UR4, 0x1, UPT ;  /* 0x000000010400788c */ /* 0x002fd2000bfa2070 */
[----:B------:R-:W-:Y:S05]  /*0e10*/  BRA.U !UP5, `(.L_x_16) ;  /* 0x000000010d087547 */ /* 0x000fea000b800000 */
[----:B--234-:R-:W-:Y:S01]  /*0e20*/  UCGABAR_ARV ;  /* 0x00000000000079c7 */ /* 0x01cfe20008000000 */
[----:B------:R-:W-:Y:S05]  /*0e30*/  BRA `(.L_x_17) ;  /* 0x0000000000047947 */ /* 0x000fea0003800000 */
.L_x_16:
[----:B--234-:R-:W-:Y:S01]  /*0e40*/  NOP ;  /* 0x0000000000007918 */ /* 0x01cfe20000000000 */
.L_x_17:
[----:B------:R-:W1:Y:S01]  /*0e50*/  S2UR UR7, SR_CTAID.X ;  /* 0x00000000000779c3 */ /* 0x000e620000002500 */
[----:B------:R-:W-:-:S05]  /*0e60*/  CS2R.32 R3, SR_CgaSize ;  /* 0x0000000000037805 */ /* 0x000fca0000008a00 */
[----:B------:R-:W-:-:S05]  /*0e70*/  IMAD R3, R3, -0xa0, RZ ;  /* 0xffffff6003037824 */ /* 0x000fca00078e02ff */
[----:B------:R-:W-:-:S14]  /*0e80*/  R2UR UR5, R3 ;  /* 0x00000000030572ca */ /* 0x000fdc00000e0000 */
[----:B------:R-:W2:Y:S01]  /*0e90*/  LDCU UR5, c[0x0][UR5+0x2b0] ;  /* 0x00005600050577ac */ /* 0x000ea20008000800 */
[----:B------:R-:W-:-:S05]  /*0ea0*/  CS2R.32 R3, SR_CgaSize ;  /* 0x0000000000037805 */ /* 0x000fca0000008a00 */
[----:B------:R-:W-:-:S05]  /*0eb0*/  IMAD R3, R3, -0xa0, RZ ;  /* 0xffffff6003037824 */ /* 0x000fca00078e02ff */
[----:B------:R-:W-:-:S14]  /*0ec0*/  R2UR UR4, R3 ;  /* 0x00000000030472ca */ /* 0x000fdc00000e0000 */
[----:B------:R-:W3:Y:S01]  /*0ed0*/  LDCU UR4, c[0x0][UR4+0x2b4] ;  /* 0x00005680040477ac */ /* 0x000ee20008000800 */
[----:B------:R-:W4:Y:S01]  /*0ee0*/  S2UR UR8, SR_CTAID.Y ;  /* 0x00000000000879c3 */ /* 0x000f220000002600 */
[----:B------:R-:W3:Y:S01]  /*0ef0*/  LDCU UR23, c[0x0][0xb24] ;  /* 0x00016480ff1777ac */ /* 0x000ee20008000800 */
[----:B------:R-:W-:-:S05]  /*0f00*/  CS2R.32 R3, SR_CgaSize ;  /* 0x0000000000037805 */ /* 0x000fca0000008a00 */
[----:B------:R-:W-:-:S05]  /*0f10*/  IMAD R3, R3, -0xa0, RZ ;  /* 0xffffff6003037824 */ /* 0x000fca00078e02ff */
[----:B------:R-:W-:-:S14]  /*0f20*/  R2UR UR58, R3 ;  /* 0x00000000033a72ca */ /* 0x000fdc00000e0000 */
[----:B------:R-:W3:Y:S01]  /*0f30*/  LDCU UR58, c[0x0][UR58+0x2a0] ;  /* 0x000054003a3a77ac */ /* 0x000ee20008000800 */
[----:B------:R-:W1:Y:S01]  /*0f40*/  S2UR UR36, SR_CTAID.Z ;  /* 0x00000000002479c3 */ /* 0x000e620000002700 */
[----:B------:R-:W-:-:S05]  /*0f50*/  CS2R.32 R3, SR_CgaSize ;  /* 0x0000000000037805 */ /* 0x000fca0000008a00 */
[----:B------:R-:W-:-:S05]  /*0f60*/  IMAD R3, R3, -0xa0, RZ ;  /* 0xffffff6003037824 */ /* 0x000fca00078e02ff */
[----:B------:R-:W-:-:S14]  /*0f70*/  R2UR UR55, R3 ;  /* 0x00000000033772ca */ /* 0x000fdc00000e0000 */
[----:B------:R-:W3:Y:S01]  /*0f80*/  LDCU UR55, c[0x0][UR55+0x2a4] ;  /* 0x00005480373777ac */ /* 0x000ee20008000800 */
[----:B------:R-:W3:Y:S01]  /*0f90*/  LDCU UR40, c[0x0][0xb24] ;  /* 0x00016480ff2877ac */ /* 0x000ee20008000800 */
[----:B-1----:R-:W-:Y:S01]  /*0fa0*/  I2FP.F32.U32 R3, UR7 ;  /* 0x0000000700037c45 */ /* 0x002fe20008201000 */
[----:B------:R-:W1:Y:S04]  /*0fb0*/  LDCU UR25, c[0x0][0xb30] ;  /* 0x00016600ff1977ac */ /* 0x000e680008000800 */
[----:B--2---:R-:W-:Y:S01]  /*0fc0*/  FMUL R3, R3, UR5 ;  /* 0x0000000503037c20 */ /* 0x004fe20008400000 */
[----:B------:R-:W-:Y:S01]  /*0fd0*/  USHF.L.U32 UR28, UR61, 0xc, URZ ;  /* 0x0000000c3d1c7899 */ /* 0x000fe200080006ff */
[----:B----4-:R-:W-:Y:S01]  /*0fe0*/  I2FP.F32.U32 R2, UR8 ;  /* 0x0000000800027c45 */ /* 0x010fe20008201000 */
[----:B---3--:R-:W-:-:S03]  /*0ff0*/  UISETP.GE.AND UP2, UPT, UR23, 0x1, UPT ;  /* 0x000000011700788c */ /* 0x008fc6000bf46270 */
[----:B------:R-:W2:Y:S01]  /*1000*/  F2I.U32.TRUNC.NTZ R3, R3 ;  /* 0x0000000300037305 */ /* 0x000ea2000020f000 */
[----:B------:R-:W-:Y:S01]  /*1010*/  UMOV UR46, UR7 ;  /* 0x00000007002e7c82 */ /* 0x000fe20008000000 */
[----:B------:R-:W-:Y:S01]  /*1020*/  FMUL R2, R2, UR4 ;  /* 0x0000000402027c20 */ /* 0x000fe20008400000 */
[----:B------:R-:W-:-:S05]  /*1030*/  UMOV UR45, UR8 ;  /* 0x00000008002d7c82 */ /* 0x000fca0008000000 */
[----:B------:R-:W3:Y:S01]  /*1040*/  F2I.U32.TRUNC.NTZ R2, R2 ;  /* 0x0000000200027305 */ /* 0x000ee2000020f000 */
[----:B--2---:R-:W-:Y:S02]  /*1050*/  R2UR UR4, R3 ;  /* 0x00000000030472ca */ /* 0x004fe400000e0000 */
[----:B---3--:R-:W-:Y:S02]  /*1060*/  R2UR UR6, R2 ;  /* 0x00000000020672ca */ /* 0x008fe400000e0000 */
[----:B------:R-:W-:-:S09]  /*1070*/  PRMT R2, RZ, 0x7610, R2 ;  /* 0x00007610ff027816 */ /* 0x000fd20000000002 */
[----:B------:R-:W-:-:S04]  /*1080*/  UIADD3 UR5, UPT, UPT, -UR4, URZ, URZ ;  /* 0x000000ff04057290 */ /* 0x000fc8000fffe1ff */
[----:B------:R-:W-:Y:S02]  /*1090*/  UIMAD UR58, UR58, UR5, UR7 ;  /* 0x000000053a3a72a4 */ /* 0x000fe4000f8e0207 */
[----:B------:R-:W-:-:S04]  /*10a0*/  UIADD3 UR4, UPT, UPT, -UR6, URZ, URZ ;  /* 0x000000ff06047290 */ /* 0x000fc8000fffe1ff */
[----:B------:R-:W-:Y:S01]  /*10b0*/  UIMAD UR55, UR55, UR4, UR8 ;  /* 0x00000004373772a4 */ /* 0x000fe2000f8e0208 */
[----:B-1----:R-:W-:Y:S11]  /*10c0*/  BRA.U UP4, `(.L_x_18) ;  /* 0x0000000104407547 */ /* 0x002ff6000b800000 */
[----:B------:R-:W-:Y:S02]  /*10d0*/  UISETP.NE.AND UP0, UPT, UR55, URZ, UPT ;  /* 0x000000ff3700728c */ /* 0x000fe4000bf05270 */
[----:B------:R-:W-:Y:S02]  /*10e0*/  UISETP.NE.AND UP1, UPT, UR55, 0x1, UPT ;  /* 0x000000013700788c */ /* 0x000fe4000bf25270 */
[----:B------:R-:W-:Y:S02]  /*10f0*/  UISETP.EQ.OR UP0, UPT, UR58, URZ, !UP0 ;  /* 0x000000ff3a00728c */ /* 0x000fe4000c702670 */
[----:B------:R-:W-:Y:S02]  /*1100*/  USEL UR5, URZ, 0x2, UP1 ;  /* 0x00000002ff057887 */ /* 0x000fe40008800000 */
[----:B------:R-:W-:Y:S02]  /*1110*/  USEL UR8, URZ, 0x1, !UP0 ;  /* 0x00000001ff087887 */ /* 0x000fe4000c000000 */
[----:B------:R-:W-:-:S02]  /*1120*/  UISETP.NE.AND UP0, UPT, UR55, 0x2, UPT ;  /* 0x000000023700788c */ /* 0x000fc4000bf05270 */
[----:B------:R-:W-:Y:S02]  /*1130*/  UISETP.NE.AND UP1, UPT, UR55, 0x3, UPT ;  /* 0x000000033700788c */ /* 0x000fe4000bf25270 */
[----:B------:R-:W-:Y:S02]  /*1140*/  USEL UR4, URZ, 0x4, UP0 ;  /* 0x00000004ff047887 */ /* 0x000fe40008000000 */
[----:B------:R-:W-:Y:S02]  /*1150*/  UISETP.NE.AND UP0, UPT, UR58, URZ, UPT ;  /* 0x000000ff3a00728c */ /* 0x000fe4000bf05270 */
[----:B------:R-:W-:Y:S02]  /*1160*/  USEL UR6, URZ, 0x8, UP1 ;  /* 0x00000008ff067887 */ /* 0x000fe40008800000 */
[----:B------:R-:W-:Y:S02]  /*1170*/  USEL UR7, UR5, 0x2, UP0 ;  /* 0x0000000205077887 */ /* 0x000fe40008000000 */
[----:B------:R-:W-:-:S02]  /*1180*/  USEL UR4, UR4, 0x4, UP0 ;  /* 0x0000000404047887 */ /* 0x000fc40008000000 */
[----:B------:R-:W-:Y:S02]  /*1190*/  USEL UR5, UR6, 0x8, UP0 ;  /* 0x0000000806057887 */ /* 0x000fe40008000000 */
[----:B------:R-:W-:-:S04]  /*11a0*/  UIADD3 UR4, UPT, UPT, UR4, UR7, UR8 ;  /* 0x0000000704047290 */ /* 0x000fc8000fffe008 */
[----:B------:R-:W-:-:S06]  /*11b0*/  UIADD3 UR4, UPT, UPT, UR4, UR5, URZ ;  /* 0x0000000504047290 */ /* 0x000fcc000fffe0ff */
[----:B------:R-:W-:Y:S02]  /*11c0*/  MOV R2, UR4 ;  /* 0x0000000400027c02 */ /* 0x000fe40008000f00 */
.L_x_18:
[----:B------:R-:W-:Y:S05]  /*11d0*/  BRA.U !UP2, `(.L_x_19) ;  /* 0x000000010ad47547 */ /* 0x000fea000b800000 */
[----:B------:R-:W1:Y:S01]  /*11e0*/  LDCU.128 UR12, c[0x0][0xb10] ;  /* 0x00016200ff0c77ac */ /* 0x000e620008000c00 */
[----:B------:R-:W2:Y:S01]  /*11f0*/  LDCU UR6, c[0x0][0x370] ;  /* 0x00006e00ff0677ac */ /* 0x000ea20008000800 */
[----:B------:R-:W3:Y:S01]  /*1200*/  LDCU UR5, c[0x0][0x374] ;  /* 0x00006e80ff0577ac */ /* 0x000ee20008000800 */
[----:B------:R-:W4:Y:S01]  /*1210*/  LDCU UR24, c[0x0][0xb0c] ;  /* 0x00016180ff1877ac */ /* 0x000f220008000800 */
[----:B------:R-:W4:Y:S01]  /*1220*/  LDCU UR4, c[0x0][0xb20] ;  /* 0x00016400ff0477ac */ /* 0x000f220008000800 */
[----:B------:R-:W4:Y:S01]  /*1230*/  LDCU.64 UR8, c[0x0][0xb28] ;  /* 0x00016500ff0877ac */ /* 0x000f220008000a00 */
[----:B-1----:R-:W-:Y:S02]  /*1240*/  UISETP.NE.AND UP0, UPT, UR14, 0x1, UPT ;  /* 0x000000010e00788c */ /* 0x002fe4000bf05270 */
[----:B---3--:R-:W-:Y:S02]  /*1250*/  UIMAD.WIDE.U32 UR10, UR5, UR15, URZ ;  /* 0x0000000f050a72a5 */ /* 0x008fe4000f8e00ff */
[----:B--2---:R-:W-:-:S02]  /*1260*/  UIMAD.WIDE.U32 UR18, UR6, UR12, URZ ;  /* 0x0000000c061272a5 */ /* 0x004fc4000f8e00ff */
[----:B----4-:R-:W-:Y:S02]  /*1270*/  UISETP.NE.AND UP1, UPT, UR24, 0x1, UPT ;  /* 0x000000011800788c */ /* 0x010fe4000bf25270 */
[----:B------:R-:W-:Y:S01]  /*1280*/  UISETP.NE.AND UP2, UPT, UR23, 0x1, UPT ;  /* 0x000000011700788c */ /* 0x000fe2000bf45270 */
[----:B------:R-:W-:Y:S02]  /*1290*/  UMOV UR10, UR11 ;  /* 0x0000000b000a7c82 */ /* 0x000fe40008000000 */
[----:B------:R-:W-:Y:S01]  /*12a0*/  UMOV UR18, UR19 ;  /* 0x0000001300127c82 */ /* 0x000fe20008000000 */
[----:B------:R-:W-:Y:S02]  /*12b0*/  @UP0 USHF.R.U32.HI UR5, URZ, UR4, UR10 ;  /* 0x00000004ff050299 */ /* 0x000fe4000801160a */
[----:B------:R-:W-:Y:S02]  /*12c0*/  UIMAD.WIDE.U32 UR20, UR45, UR15, URZ ;  /* 0x0000000f2d1472a5 */ /* 0x000fe4000f8e00ff */
[----:B------:R-:W-:-:S02]  /*12d0*/  UIMAD.WIDE.U32 UR10, UR5, UR8, URZ ;  /* 0x00000008050a72a5 */ /* 0x000fc4000f8e00ff */
[----:B------:R-:W-:Y:S02]  /*12e0*/  @UP1 USHF.R.U32.HI UR6, URZ, UR13, UR18 ;  /* 0x0000000dff061299 */ /* 0x000fe40008011612 */
[----:B------:R-:W-:Y:S02]  /*12f0*/  UIMAD.WIDE.U32 UR16, UR46, UR12, URZ ;  /* 0x0000000c2e1072a5 */ /* 0x000fe4000f8e00ff */
[----:B------:R-:W-:Y:S01]  /*1300*/  UIMAD.WIDE.U32 UR18, UR6, UR8, URZ ;  /* 0x00000008061272a5 */ /* 0x000fe2000f8e00ff */
[----:B------:R-:W-:Y:S01]  /*1310*/  UMOV UR20, UR21 ;  /* 0x0000001500147c82 */ /* 0x000fe20008000000 */
[----:B------:R-:W-:Y:S01]  /*1320*/  UMOV UR10, UR11 ;  /* 0x0000000b000a7c82 */ /* 0x000fe20008000000 */
[----:B------:R-:W-:Y:S02]  /*1330*/  USHF.R.U32.HI UR20, URZ, UR4, UR20 ;  /* 0x00000004ff147299 */ /* 0x000fe40008011614 */
[----:B------:R-:W-:Y:S02]  /*1340*/  @UP2 USHF.R.U32.HI UR5, URZ, UR9, UR10 ;  /* 0x00000009ff052299 */ /* 0x000fe4000801160a */
[----:B------:R-:W-:Y:S01]  /*1350*/  UMOV UR7, UR19 ;  /* 0x0000001300077c82 */ /* 0x000fe20008000000 */
[----:B------:R-:W-:Y:S01]  /*1360*/  UMOV UR16, UR17 ;  /* 0x0000001100107c82 */ /* 0x000fe20008000000 */
[----:B------:R-:W-:-:S02]  /*1370*/  @UP2 USHF.R.U32.HI UR6, URZ, UR9, UR7 ;  /* 0x00000009ff062299 */ /* 0x000fc40008011607 */
[----:B------:R-:W-:Y:S02]  /*1380*/  USHF.R.U32.HI UR13, URZ, UR13, UR16 ;  /* 0x0000000dff0d7299 */ /* 0x000fe40008011610 */
[----:B------:R-:W-:Y:S02]  /*1390*/  USEL UR4, UR45, UR20, !UP0 ;  /* 0x000000142d047287 */ /* 0x000fe4000c000000 */
[----:B------:R-:W-:Y:S02]  /*13a0*/  UIMAD UR7, UR5, UR23, URZ ;  /* 0x00000017050772a4 */ /* 0x000fe4000f8e02ff */
[----:B------:R-:W-:Y:S02]  /*13b0*/  USEL UR5, UR46, UR13, !UP1 ;  /* 0x0000000d2e057287 */ /* 0x000fe4000c800000 */
[----:B------:R-:W-:Y:S02]  /*13c0*/  UIMAD UR12, UR6, UR23, URZ ;  /* 0x00000017060c72a4 */ /* 0x000fe4000f8e02ff */
[----:B------:R-:W-:-:S02]  /*13d0*/  UISETP.GE.AND UP0, UPT, UR4, UR7, UPT ;  /* 0x000000070400728c */ /* 0x000fc4000bf06270 */
[----:B------:R-:W-:Y:S02]  /*13e0*/  UIMAD.WIDE.U32 UR10, UR4, UR8, URZ ;  /* 0x00000008040a72a5 */ /* 0x000fe4000f8e00ff */
[----:B------:R-:W-:Y:S02]  /*13f0*/  UISETP.GE.OR UP0, UPT, UR5, UR12, UP0 ;  /* 0x0000000c0500728c */ /* 0x000fe40008706670 */
[----:B------:R-:W-:Y:S02]  /*1400*/  UIMAD.WIDE.U32 UR12, UR5, UR8, URZ ;  /* 0x00000008050c72a5 */ /* 0x000fe4000f8e00ff */
[----:B------:R-:W-:Y:S01]  /*1410*/  UIADD3 UR10, UPT, UPT, -UR4, URZ, URZ ;  /* 0x000000ff040a7290 */ /* 0x000fe2000fffe1ff */
[----:B------:R-:W-:Y:S01]  /*1420*/  UMOV UR8, UR11 ;  /* 0x0000000b00087c82 */ /* 0x000fe20008000000 */
[----:B------:R-:W-:Y:S02]  /*1430*/  UIADD3 UR11, UPT, UPT, -UR5, URZ, URZ ;  /* 0x000000ff050b7290 */ /* 0x000fe4000fffe1ff */
[----:B------:R-:W-:-:S03]  /*1440*/  USHF.R.U32.HI UR8, URZ, UR9, UR8 ;  /* 0x00000009ff087299 */ /* 0x000fc60008011608 */
[----:B------:R-:W-:Y:S01]  /*1450*/  @!UP0 UMOV UR7, UR13 ;  /* 0x0000000d00078c82 */ /* 0x000fe20008000000 */
[----:B------:R-:W-:Y:S02]  /*1460*/  UIMAD UR45, UR14, UR10, UR45 ;  /* 0x0000000a0e2d72a4 */ /* 0x000fe4000f8e022d */
[----:B------:R-:W-:Y:S02]  /*1470*/  USEL UR8, UR4, UR8, !UP2 ;  /* 0x0000000804087287 */ /* 0x000fe4000d000000 */
[----:B------:R-:W-:Y:S02]  /*1480*/  @!UP0 USHF.R.U32.HI UR7, URZ, UR9, UR7 ;  /* 0x00000009ff078299 */ /* 0x000fe40008011607 */
[----:B------:R-:W-:Y:S02]  /*1490*/  UIADD3 UR9, UPT, UPT, -UR8, URZ, URZ ;  /* 0x000000ff08097290 */ /* 0x000fe4000fffe1ff */
[----:B------:R-:W-:Y:S02]  /*14a0*/  @!UP0 USEL UR7, UR5, UR7, !UP2 ;  /* 0x0000000705078287 */ /* 0x000fe4000d000000 */
[----:B------:R-:W-:-:S02]  /*14b0*/  UIMAD UR9, UR23, UR9, UR4 ;  /* 0x00000009170972a4 */ /* 0x000fc4000f8e0204 */
[----:B------:R-:W-:Y:S02]  /*14c0*/  @!UP0 UIADD3 UR8, UPT, UPT, UR8, -UR7, URZ ;  /* 0x8000000708088290 */ /* 0x000fe4000fffe0ff */
[----:B------:R-:W-:Y:S02]  /*14d0*/  @!UP0 UIMAD UR6, UR9, UR6, UR7 ;  /* 0x00000006090682a4 */ /* 0x000fe4000f8e0207 */
[----:B------:R-:W-:Y:S02]  /*14e0*/  @!UP0 UIMAD UR4, UR8, UR23, UR5 ;  /* 0x00000017080482a4 */ /* 0x000fe4000f8e0205 */
[----:B------:R-:W-:Y:S02]  /*14f0*/  UIMAD UR46, UR24, UR11, UR46 ;  /* 0x0000000b182e72a4 */ /* 0x000fe4000f8e022e */
[----:B------:R-:W-:Y:S01]  /*1500*/  UIMAD UR45, UR4, UR14, UR45 ;  /* 0x0000000e042d72a4 */ /* 0x000fe2000f8e022d */
[----:B------:R-:W-:Y:S02]  /*1510*/  @!UP0 UMOV UR5, UR6 ;  /* 0x0000000600058c82 */ /* 0x000fe40008000000 */
[----:B------:R-:W-:-:S12]  /*1520*/  UIMAD UR46, UR5, UR24, UR46 ;  /* 0x00000018052e72a4 */ /* 0x000fd8000f8e022e */
.L_x_19:
[----:B------:R-:W-:Y:S02]  /*1530*/  UISETP.NE.AND UP1, UPT, UR25, 0x1, UPT ;  /* 0x000000011900788c */ /* 0x000fe4000bf25270 */
[----:B------:R-:W-:Y:S02]  /*1540*/  UISETP.NE.AND UP0, UPT, UR22, 0x2, UPT ;  /* 0x000000021600788c */ /* 0x000fe4000bf05270 */
[----:B------:R-:W-:-:S05]  /*1550*/  ULOP3.LUT UR28, UR28, 0x3000, URZ, 0xc0, !UPT ;  /* 0x000030001c1c7892 */ /* 0x000fca000f8ec0ff */
[----:B------:R-:W-:Y:S07]  /*1560*/  BRA.U UP1, `(.L_x_20) ;  /* 0x0000000101447547 */ /* 0x000fee000b800000 */
[----:B------:R-:W1:Y:S01]  /*1570*/  LDCU.128 UR8, c[0x0][0xb10] ;  /* 0x00016200ff0877ac */ /* 0x000e620008000c00 */
[----:B------:R-:W2:Y:S01]  /*1580*/  LDCU UR12, c[0x0][0xb0c] ;  /* 0x00016180ff0c77ac */ /* 0x000ea20008000800 */
[----:B------:R-:W3:Y:S01]  /*1590*/  LDCU UR13, c[0x0][0xb20] ;  /* 0x00016400ff0d77ac */ /* 0x000ee20008000800 */
[----:B-1----:R-:W-:Y:S02]  /*15a0*/  UIMAD.WIDE.U32 UR6, UR46, UR8, URZ ;  /* 0x000000082e0672a5 */ /* 0x002fe4000f8e00ff */
[----:B------:R-:W-:Y:S02]  /*15b0*/  UIMAD.WIDE.U32 UR4, UR45, UR11, URZ ;  /* 0x0000000b2d0472a5 */ /* 0x000fe4000f8e00ff */
[----:B--2---:R-:W-:Y:S02]  /*15c0*/  UISETP.NE.AND UP2, UPT, UR12, 0x1, UPT ;  /* 0x000000010c00788c */ /* 0x004fe4000bf45270 */
[----:B------:R-:W-:Y:S01]  /*15d0*/  UISETP.NE.AND UP1, UPT, UR10, 0x1, UPT ;  /* 0x000000010a00788c */ /* 0x000fe2000bf25270 */
[----:B------:R-:W-:-:S02]  /*15e0*/  UMOV UR6, UR7 ;  /* 0x0000000700067c82 */ /* 0x000fc40008000000 */
[----:B------:R-:W-:Y:S01]  /*15f0*/  UMOV UR4, UR5 ;  /* 0x0000000500047c82 */ /* 0x000fe20008000000 */
[----:B------:R-:W-:Y:S02]  /*1600*/  USHF.R.U32.HI UR6, URZ, UR9, UR6 ;  /* 0x00000009ff067299 */ /* 0x000fe40008011606 */
[----:B---3--:R-:W-:Y:S02]  /*1610*/  USHF.R.U32.HI UR4, URZ, UR13, UR4 ;  /* 0x0000000dff047299 */ /* 0x008fe40008011604 */
[----:B------:R-:W-:Y:S02]  /*1620*/  USEL UR5, UR46, UR6, !UP2 ;  /* 0x000000062e057287 */ /* 0x000fe4000d000000 */
[----:B------:R-:W-:-:S04]  /*1630*/  USEL UR4, UR45, UR4, !UP1 ;  /* 0x000000042d047287 */ /* 0x000fc8000c800000 */
[----:B------:R-:W-:Y:S02]  /*1640*/  UIADD3 UR6, UPT, UPT, UR5, -UR4, URZ ;  /* 0x8000000405067290 */ /* 0x000fe4000fffe0ff */
[----:B------:R-:W-:Y:S02]  /*1650*/  UIADD3 UR4, UPT, UPT, -UR5, UR4, URZ ;  /* 0x0000000405047290 */ /* 0x000fe4000fffe1ff */
[----:B------:R-:W-:Y:S02]  /*1660*/  UIMAD UR45, UR6, UR10, UR45 ;  /* 0x0000000a062d72a4 */ /* 0x000fe4000f8e022d */
[----:B------:R-:W-:-:S12]  /*1670*/  UIMAD UR46, UR4, UR12, UR46 ;  /* 0x0000000c042e72a4 */ /* 0x000fd8000f8e022e */
.L_x_20:
[----:B------:R-:W-:Y:S05]  /*1680*/  BRA.U !UP5, `(.L_x_21) ;  /* 0x000000010d0c7547 */ /* 0x000fea000b800000 */
[----:B------:R-:W-:Y:S01]  /*1690*/  UCGABAR_WAIT ;  /* 0x0000000000007dc7 */ /* 0x000fe20008000000 */
[----:B------:R-:W-:Y:S01]  /*16a0*/  CCTL.IVALL ;  /* 0x00000000ff00798f */ /* 0x000fe20002000000 */
[----:B------:R-:W-:Y:S05]  /*16b0*/  BRA `(.L_x_22) ;  /* 0x0000000000047947 */ /* 0x000fea0003800000 */
.L_x_21:
[----:B------:R-:W-:Y:S06]  /*16c0*/  BAR.SYNC.DEFER_BLOCKING 0x0 ;  /* 0x0000000000007b1d */ /* 0x000fec0000010000 */
.L_x_22:
[----:B------:R-:W-:Y:S05]  /*16d0*/  BRA.U UP0, `(.L_x_23) ;  /* 0x00000015003c7547 */ /* 0x000fea000b800000 */
[----:B------:R-:W1:Y:S01]  /*16e0*/  LDCU UR6, c[0x0][0x38c] ;  /* 0x00007180ff0677ac */ /* 0x000e620008000800 */
[----:B------:R-:W-:Y:S01]  /*16f0*/  PLOP3.LUT P1, PT, PT, PT, UP3, 0x80, 0x8 ;  /* 0x000000000008781c */ /* 0x000fe20003f2f038 */
[----:B------:R-:W-:Y:S01]  /*1700*/  IMAD.MOV.U32 R12, RZ, RZ, 0x1 ;  /* 0x00000001ff0c7424 */ /* 0x000fe200078e00ff */
[----:B------:R-:W-:Y:S01]  /*1710*/  ISETP.EQ.OR P2, PT, R0, RZ, P3 ;  /* 0x000000ff0000720c */ /* 0x000fe20001f42670 */
[----:B------:R-:W-:Y:S01]  /*1720*/  UMOV UR7, 0x400 ;  /* 0x0000040000077882 */ /* 0x000fe20000000000 */
[----:B------:R-:W-:Y:S01]  /*1730*/  UISETP.NE.AND UP1, UPT, UR22, URZ, UPT ;  /* 0x000000ff1600728c */ /* 0x000fe2000bf25270 */
[----:B------:R-:W-:Y:S01]  /*1740*/  PLOP3.LUT P1, PT, P1, PT, PT, 0x8, 0x80 ;  /* 0x000000000080781c */ /* 0x000fe20000f2e170 */
[----:B------:R-:W-:Y:S01]  /*1750*/  ULEA UR7, UR61, UR7, 0x18 ;  /* 0x000000073d077291 */ /* 0x000fe2000f8ec0ff */
[----:B------:R-:W-:Y:S01]  /*1760*/  CS2R R10, SRZ ;  /* 0x00000000000a7805 */ /* 0x000fe2000001ff00 */
[----:B------:R-:W-:Y:S01]  /*1770*/  IMAD.MOV.U32 R9, RZ, RZ, RZ ;  /* 0x000000ffff097224 */ /* 0x000fe200078e00ff */
[----:B------:R-:W2:Y:S01]  /*1780*/  LDCU UR41, c[0x0][0x370] ;  /* 0x00006e00ff2977ac */ /* 0x000ea20008000800 */
[----:B------:R-:W-:Y:S01]  /*1790*/  IMAD.MOV.U32 R8, RZ, RZ, 0x1 ;  /* 0x00000001ff087424 */ /* 0x000fe200078e00ff */
[----:B------:R-:W3:Y:S01]  /*17a0*/  LDCU.64 UR26, c[0x0][0x348] ;  /* 0x00006900ff1a77ac */ /* 0x000ee20008000a00 */
[----:B-1----:R-:W-:-:S02]  /*17b0*/  UIADD3 UR5, UPT, UPT, UR6, 0x7f, URZ ;  /* 0x0000007f06057890 */ /* 0x002fc4000fffe0ff */
[----:B------:R-:W-:Y:S02]  /*17c0*/  USHF.R.U32.HI UR47, URZ, 0x7, UR28 ;  /* 0x00000007ff2f7899 */ /* 0x000fe4000801161c */
[----:B------:R-:W-:Y:S02]  /*17d0*/  USHF.R.S32.HI UR4, URZ, 0x1f, UR5 ;  /* 0x0000001fff047899 */ /* 0x000fe40008011405 */
[----:B------:R-:W-:Y:S02]  /*17e0*/  UIADD3 UR48, UPT, UPT, UR6, 0xfe, URZ ;  /* 0x000000fe06307890 */ /* 0x000fe4000fffe0ff */
[----:B------:R-:W-:Y:S01]  /*17f0*/  ULEA.HI UR4, UR4, UR5, URZ, 0x7 ;  /* 0x0000000504047291 */ /* 0x000fe2000f8f38ff */
[----:B------:R-:W1:Y:S03]  /*1800*/  LDCU UR39, c[0x0][0x374] ;  /* 0x00006e80ff2777ac */ /* 0x000e660008000800 */
[----:B------:R-:W-:-:S02]  /*1810*/  USHF.R.S32.HI UR43, URZ, 0x7, UR4 ;  /* 0x00000007ff2b7899 */ /* 0x000fc40008011404 */
[----:B------:R-:W-:Y:S02]  /*1820*/  UIADD3 UR4, UPT, UPT, UR6, -0x1, URZ ;  /* 0xffffffff06047890 */ /* 0x000fe4000fffe0ff */
[----:B------:R-:W-:Y:S02]  /*1830*/  UISETP.LT.U32.AND UP0, UPT, UR43, 0x8, UPT ;  /* 0x000000082b00788c */ /* 0x000fe4000bf01070 */
[----:B------:R-:W-:Y:S02]  /*1840*/  UISETP.GE.U32.AND UP2, UPT, UR4, -0xff, UPT ;  /* 0xffffff010400788c */ /* 0x000fe4000bf46070 */
[----:B------:R-:W-:Y:S02]  /*1850*/  USEL UR42, UR43, 0x8, UP0 ;  /* 0x000000082b2a7887 */ /* 0x000fe40008000000 */
[----:B------:R-:W-:Y:S02]  /*1860*/  USEL UR24, UR34, 0x2, UP1 ;  /* 0x0000000222187887 */ /* 0x000fe40008800000 */
[----:B------:R-:W-:-:S02]  /*1870*/  UIADD3 UR21, UPT, UPT, UR42, -0x1, URZ ;  /* 0xffffffff2a157890 */ /* 0x000fc4000fffe0ff */
[----:B------:R-:W-:Y:S02]  /*1880*/  UIADD3 UR29, UPT, UPT, UR7, 0x4400, UR28 ;  /* 0x00004400071d7890 */ /* 0x000fe4000fffe01c */
[----:B------:R-:W-:Y:S02]  /*1890*/  UIADD3 UR44, UPT, UPT, UR43, -UR42, URZ ;  /* 0x8000002a2b2c7290 */ /* 0x000fe4000fffe0ff */
[----:B------:R-:W-:Y:S01]  /*18a0*/  @UP2 UIADD3 UR21, UPT, UPT, UR42, URZ, URZ ;  /* 0x000000ff2a152290 */ /* 0x000fe2000fffe0ff */
[----:B------:R-:W-:-:S03]  /*18b0*/  UMOV UR5, URZ ;  /* 0x000000ff00057c82 */ /* 0x000fc60008000000 */
[----:B-123--:R-:W-:-:S12]  /*18c0*/  UIADD3 UR21, UPT, UPT, UR21, 0x1, URZ ;  /* 0x0000000115157890 */ /* 0x00efd8000fffe0ff */
.L_x_43:
[----:B------:R-:W-:-:S09]  /*18d0*/  UISETP.NE.AND UP0, UPT, UR61, URZ, UPT ;  /* 0x000000ff3d00728c */ /* 0x000fd2000bf05270 */
[----:B------:R-:W-:Y:S05]  /*18e0*/  BRA.U UP0, `(.L_x_24) ;  /* 0x0000000100287547 */ /* 0x000fea000b800000 */
[----:B------:R-:W-:Y:S02]  /*18f0*/  LEA R0, R9, UR7, 0x3 ;  /* 0x0000000709007c11 */ /* 0x000fe4000f8e18ff */
[----:B------:R-:W-:-:S04]  /*1900*/  SHF.L.U32 R2, R8, 0x1f, RZ ;  /* 0x0000001f08027819 */ /* 0x000fc800000006ff */
[----:B------:R-:W1:Y:S02]  /*1910*/  SYNCS.PHASECHK.TRANS64.TRYWAIT P0, [R0+URZ+0x110], R2 ;  /* 0x00011002000075a7 */ /* 0x000e6400080011ff */
[----:B-1----:R-:W-:Y:S05]  /*1920*/  @!P0 BRA `(.L_x_25) ;  /* 0x00000058005c8947 */ /* 0x002fea0003800000 */
.L_x_107:
[----:B------:R-:W-:Y:S01]  /*1930*/  VIADD R9, R9, 0x1 ;  /* 0x0000000109097836 */ /* 0x000fe20000000000 */
[----:B------:R1:W-:Y:S04]  /*1940*/  SYNCS.ARRIVE.TRANS64.A1T0 RZ, [R0+URZ+0x100], RZ ;  /* 0x000100ff00ff79a7 */ /* 0x0003e800081000ff */
[----:B------:R-:W-:-:S04]  /*1950*/  ISETP.NE.AND P0, PT, R9, 0x2, PT ;  /* 0x000000020900780c */ /* 0x000fc80003f05270 */
[----:B------:R-:W-:Y:S02]  /*1960*/  SEL R9, R9, RZ, P0 ;  /* 0x000000ff09097207 */ /* 0x000fe40000000000 */
[----:B-1----:R-:W-:-:S04]  /*1970*/  SEL R0, RZ, 0x1, P0 ;  /* 0x00000001ff007807 */ /* 0x002fc80000000000 */
[----:B------:R-:W-:-:S07]  /*1980*/  LOP3.LUT R8, R8, R0, RZ, 0x3c, !PT ;  /* 0x0000000008087212 */ /* 0x000fce00078e3cff */
.L_x_24:
[----:B------:R-:W-:Y:S01]  /*1990*/  ULEA UR4, UR5, UR7, 0x3 ;  /* 0x0000000705047291 */ /* 0x000fe2000f8e18ff */
[----:B------:R-:W-:Y:S01]  /*19a0*/  SHF.L.U32 R0, R12, 0x1f, RZ ;  /* 0x0000001f0c007819 */ /* 0x000fe200000006ff */
[----:B------:R-:W-:Y:S02]  /*19b0*/  UISETP.GE.U32.AND UP0, UPT, UR48, 0xff, UPT ;  /* 0x000000ff3000788c */ /* 0x000fe4000bf06070 */
[----:B------:R-:W-:Y:S02]  /*19c0*/  USHF.L.U32 UR11, UR45, 0x6, URZ ;  /* 0x000000062d0b7899 */ /* 0x000fe400080006ff */
[----:B------:R-:W-:Y:S01]  /*19d0*/  ULEA UR35, UR46, UR47, 0x7 ;  /* 0x0000002f2e237291 */ /* 0x000fe2000f8e38ff */
[----:B------:R-:W-:Y:S02]  /*19e0*/  UMOV UR13, URZ ;  /* 0x000000ff000d7c82 */ /* 0x000fe40008000000 */
[----:B------:R1:W2:Y:S02]  /*19f0*/  SYNCS.PHASECHK.TRANS64.TRYWAIT P0, [UR4+0x40], R0 ;  /* 0x00004000ff0075a7 */ /* 0x0002a40008001104 */
[----:B------:R-:W-:Y:S07]  /*1a00*/  BRA.U !UP0, `(.L_x_26) ;  /* 0x0000000108bc7547 */ /* 0x000fee000b800000 */
[----:B------:R-:W-:Y:S01]  /*1a10*/  UMOV UR6, URZ ;  /* 0x000000ff00067c82 */ /* 0x000fe20008000000 */
[----:B------:R-:W-:-:S05]  /*1a20*/  UMOV UR4, UR5 ;  /* 0x0000000500047c82 */ /* 0x000fca0008000000 */
.L_x_32:
[----:B------:R-:W-:Y:S01]  /*1a30*/  ULEA UR33, UR4, UR7, 0x3 ;  /* 0x0000000704217291 */ /* 0x000fe2000f8e18ff */
[----:B--2---:R-:W-:Y:S01]  /*1a40*/  @!P3 MOV R2, 0x6000 ;  /* 0x000060000002b802 */ /* 0x004fe20000000f00 */
[----:B--2-4-:R-:W-:Y:S10]  /*1a50*/  @P0 BRA `(.L_x_27) ;  /* 0x00000000000c0947 */ /* 0x014ff40003800000 */
[----:B------:R-:W-:-:S04]  /*1a60*/  SHF.L.U32 R3, R12, 0x1f, RZ ;  /* 0x0000001f0c037819 */ /* 0x000fc800000006ff */
[----:B------:R-:W2:Y:S02]  /*1a70*/  SYNCS.PHASECHK.TRANS64.TRYWAIT P0, [UR33+0x40], R3 ;  /* 0x00004003ff0075a7 */ /* 0x000ea40008001121 */
[----:B--2---:R-:W-:Y:S05]  /*1a80*/  @!P0 BRA `(.L_x_28) ;  /* 0x0000005800188947 */ /* 0x004fea0003800000 */
.L_x_27:
[----:B------:R2:W-:Y:S01]  /*1a90*/  @!P3 SYNCS.ARRIVE.TRANS64 RZ, [UR33], R2 ;  /* 0x00000002ffffb9a7 */ /* 0x0005e20008000021 */
[----:B------:R-:W-:-:S04]  /*1aa0*/  ULOP3.LUT UR5, UR24, 0x2, URZ, 0xfc, !UPT ;  /* 0x0000000218057892 */ /* 0x000fc8000f8efcff */
[----:B------:R-:W-:-:S09]  /*1ab0*/  UISETP.NE.AND UP0, UPT, UR5, 0x2, UPT ;  /* 0x000000020500788c */ /* 0x000fd2000bf05270 */
[----:B------:R-:W-:Y:S05]  /*1ac0*/  BRA.U UP0, `(.L_x_29) ;  /* 0x0000000100047547 */ /* 0x000fea000b800000 */
[----:B------:R-:W-:Y:S05]  /*1ad0*/  BPT.TRAP 0x1 ;  /* 0x000000040000795c */ /* 0x000fea0000300000 */
.L_x_29:
[----:B------:R-:W-:Y:S04]  /*1ae0*/  BSSY.RECONVERGENT B0, `(.L_x_30) ;  /* 0x0000003000007945 */ /* 0x000fe80003800200 */
[----:B------:R-:W-:Y:S05]  /*1af0*/  @P2 BRA `(.L_x_31) ;  /* 0x0000000000042947 */ /* 0x000fea0003800000 */
[----:B------:R-:W-:Y:S05]  /*1b00*/  BPT.TRAP 0x1 ;  /* 0x000000040000795c */ /* 0x000fea0000300000 */
.L_x_31:
[----:B------:R-:W-:Y:S05]  /*1b10*/  BSYNC.RECONVERGENT B0 ;  /* 0x0000000000007941 */ /* 0x000fea0003800200 */
.L_x_30:
[----:B------:R-:W-:Y:S02]  /*1b20*/  UIADD3 UR5, UPT, UPT, UR4, 0x1, URZ ;  /* 0x0000000104057890 */ /* 0x000fe4000fffe0ff */
[----:B------:R-:W-:Y:S02]  /*1b30*/  ULEA UR32, UR4, UR28, 0xe ;  /* 0x0000001c04207291 */ /* 0x000fe4000f8e70ff */
[----:B------:R-:W-:Y:S02]  /*1b40*/  UISETP.NE.AND UP0, UPT, UR5, 0x8, UPT ;  /* 0x000000080500788c */ /* 0x000fe4000bf05270 */
[----:B------:R-:W-:Y:S02]  /*1b50*/  UIADD3 UR16, UP1, UPT, UR26, 0x80, URZ ;  /* 0x000000801a107890 */ /* 0x000fe4000ff3e0ff */
[----:B------:R-:W-:Y:S02]  /*1b60*/  USEL UR9, URZ, 0x1, UP0 ;  /* 0x00000001ff097887 */ /* 0x000fe40008000000 */
[----:B------:R-:W-:-:S02]  /*1b70*/  USEL UR5, UR5, URZ, UP0 ;  /* 0x000000ff05057287 */ /* 0x000fc40008000000 */
[----:B------:R-:W-:Y:S02]  /*1b80*/  UIADD3 UR14, UP0, UPT, UR26, 0x180, URZ ;  /* 0x000001801a0e7890 */ /* 0x000fe4000ff1e0ff */
[----:B------:R-:W-:Y:S01]  /*1b90*/  ULEA UR8, UR5, UR7, 0x3 ;  /* 0x0000000705087291 */ /* 0x000fe2000f8e18ff */
[----:B------:R-:W-:Y:S01]  /*1ba0*/  LOP3.LUT R12, R12, UR9, RZ, 0x3c, !PT ;  /* 0x000000090c0c7c12 */ /* 0x000fe2000f8e3cff */
[----:B------:R-:W-:Y:S02]  /*1bb0*/  USHF.L.U32 UR34, UR6, 0x7, URZ ;  /* 0x0000000706227899 */ /* 0x000fe400080006ff */
[----:B------:R-:W-:Y:S01]  /*1bc0*/  UIADD3.X UR17, UPT, UPT, URZ, UR27, URZ, UP1, !UPT ;  /* 0x0000001bff117290 */ /* 0x000fe20008ffe4ff */
[----:B-1----:R-:W-:Y:S01]  /*1bd0*/  SHF.L.U32 R0, R12, 0x1f, RZ ;  /* 0x0000001f0c007819 */ /* 0x002fe200000006ff */
[----:B------:R-:W-:Y:S02]  /*1be0*/  UIADD3 UR32, UPT, UPT, UR7, 0x4400, UR32 ;  /* 0x0000440007207890 */ /* 0x000fe4000fffe020 */
[----:B------:R-:W-:Y:S01]  /*1bf0*/  UIADD3.X UR15, UPT, UPT, URZ, UR27, URZ, UP0, !UPT ;  /* 0x0000001bff0f7290 */ /* 0x000fe200087fe4ff */
[----:B------:R3:W4:Y:S01]  /*1c00*/  SYNCS.PHASECHK.TRANS64.TRYWAIT P0, [UR8+0x40], R0 ;  /* 0x00004000ff0075a7 */ /* 0x0007220008001108 */
[----:B------:R-:W-:Y:S01]  /*1c10*/  ULEA UR8, UR4, UR7, 0xd ;  /* 0x0000000704087291 */ /* 0x000fe2000f8e68ff */
[----:B------:R-:W-:Y:S01]  /*1c20*/  UMOV UR13, 0xf0000 ;  /* 0x000f0000000d7882 */ /* 0x000fe20000000000 */
[----:B------:R-:W-:-:S02]  /*1c30*/  UMOV UR18, 0x0 ;  /* 0x0000000000127882 */ /* 0x000fc40000000000 */
[----:B------:R-:W-:Y:S01]  /*1c40*/  UIADD3 UR8, UPT, UPT, UR8, 0x24400, URZ ;  /* 0x0002440008087890 */ /* 0x000fe2000fffe0ff */
[----:B------:R-:W-:Y:S01]  /*1c50*/  UMOV UR19, 0x10000000 ;  /* 0x1000000000137882 */ /* 0x000fe20000000000 */
[----:B------:R-:W-:Y:S01]  /*1c60*/  UMOV UR12, UR36 ;  /* 0x00000024000c7c82 */ /* 0x000fe20008000000 */
[----:B------:R-:W-:Y:S01]  /*1c70*/  UMOV UR9, UR33 ;  /* 0x0000002100097c82 */ /* 0x000fe20008000000 */
[----:B------:R-:W-:Y:S01]  /*1c80*/  UMOV UR10, UR34 ;  /* 0x00000022000a7c82 */ /* 0x000fe20008000000 */
[----:B------:R1:W-:Y:S01]  /*1c90*/  UTMALDG.3D.MULTICAST [UR32], [UR16], UR13, desc[UR18] ;  /* 0x00001220100073b4 */ /* 0x0003e2000801180d */
[----:B------:R-:W-:Y:S01]  /*1ca0*/  UIADD3 UR6, UPT, UPT, UR6, 0x1, URZ ;  /* 0x0000000106067890 */ /* 0x000fe2000fffe0ff */
[----:B------:R-:W-:-:S03]  /*1cb0*/  UMOV UR4, UR5 ;  /* 0x0000000500047c82 */ /* 0x000fc60008000000 */
[----:B------:R-:W-:Y:S01]  /*1cc0*/  UISETP.NE.AND UP0, UPT, UR6, UR21, UPT ;  /* 0x000000150600728c */ /* 0x000fe2000bf05270 */
[----:B------:R3:W-:Y:S01]  /*1cd0*/  UTMALDG.3D [UR8], [UR14], desc[UR18] ;  /* 0x000012080e0075b4 */ /* 0x0007e20008011000 */
[----:B-1----:R-:W-:-:S07]  /*1ce0*/  UMOV UR13, UR21 ;  /* 0x00000015000d7c82 */ /* 0x002fce0008000000 */
[----:B---3--:R-:W-:Y:S05]  /*1cf0*/  BRA.U UP0, `(.L_x_32) ;  /* 0xfffffffd004c7547 */ /* 0x008fea000b83ffff */
.L_x_26:
[----:B------:R-:W-:Y:S01]  /*1d00*/  ULEA UR4, UR5, UR7, 0x3 ;  /* 0x0000000705047291 */ /* 0x000fe2000f8e18ff */
[----:B-1----:R-:W-:Y:S01]  /*1d10*/  SHF.L.U32 R0, R12, 0x1f, RZ ;  /* 0x0000001f0c007819 */ /* 0x002fe200000006ff */
[----:B------:R-:W-:Y:S01]  /*1d20*/  @!P1 SYNCS.ARRIVE.TRANS64.A1T0 RZ, [UR7+0x98], RZ ;  /* 0x000098ffffff99a7 */ /* 0x000fe20008100007 */
[----:B------:R-:W-:-:S06]  /*1d30*/  UISETP.GT.AND UP0, UPT, UR43, UR42, UPT ;  /* 0x0000002a2b00728c */ /* 0x000fcc000bf04270 */
[----:B--2-4-:R1:W2:Y:S03]  /*1d40*/  SYNCS.PHASECHK.TRANS64.TRYWAIT P0, [UR4+0x40], R0 ;  /* 0x00004000ff0075a7 */ /* 0x0142a60008001104 */
[----:B------:R-:W-:Y:S05]  /*1d50*/  BRA.U !UP0, `(.L_x_33) ;  /* 0x0000000108bc7547 */ /* 0x000fea000b800000 */
[----:B------:R-:W-:Y:S01]  /*1d60*/  UIADD3 UR25, UPT, UPT, UR44, UR13, URZ ;  /* 0x0000000d2c197290 */ /* 0x000fe2000fffe0ff */
[----:B------:R-:W-:-:S11]  /*1d70*/  UMOV UR4, UR5 ;  /* 0x0000000500047c82 */ /* 0x000fd60008000000 */
.L_x_39:
[----:B------:R-:W-:Y:S01]  /*1d80*/  ULEA UR17, UR4, UR7, 0x3 ;  /* 0x0000000704117291 */ /* 0x000fe2000f8e18ff */
[----:B--2---:R-:W-:Y:S01]  /*1d90*/  @!P3 MOV R2, 0x6000 ;  /* 0x000060000002b802 */ /* 0x004fe20000000f00 */
[----:B--2-4-:R-:W-:Y:S10]  /*1da0*/  @P0 BRA `(.L_x_34) ;  /* 0x00000000000c0947 */ /* 0x014ff40003800000 */
[----:B------:R-:W-:-:S04]  /*1db0*/  SHF.L.U32 R3, R12, 0x1f, RZ ;  /* 0x0000001f0c037819 */ /* 0x000fc800000006ff */
[----:B------:R-:W2:Y:S02]  /*1dc0*/  SYNCS.PHASECHK.TRANS64.TRYWAIT P0, [UR17+0x40], R3 ;  /* 0x00004003ff0075a7 */ /* 0x000ea40008001111 */
[----:B--2---:R-:W-:Y:S05]  /*1dd0*/  @!P0 BRA `(.L_x_35) ;  /* 0x00000054005c8947 */ /* 0x004fea0003800000 */
.L_x_34:
[----:B------:R2:W-:Y:S01]  /*1de0*/  @!P3 SYNCS.ARRIVE.TRANS64 RZ, [UR17], R2 ;  /* 0x00000002ffffb9a7 */ /* 0x0005e20008000011 */
[----:B------:R-:W-:-:S04]  /*1df0*/  ULOP3.LUT UR5, UR24, 0x2, URZ, 0xfc, !UPT ;  /* 0x0000000218057892 */ /* 0x000fc8000f8efcff */
[----:B------:R-:W-:-:S09]  /*1e00*/  UISETP.NE.AND UP0, UPT, UR5, 0x2, UPT ;  /* 0x000000020500788c */ /* 0x000fd2000bf05270 */
[----:B------:R-:W-:Y:S05]  /*1e10*/  BRA.U UP0, `(.L_x_36) ;  /* 0x0000000100047547 */ /* 0x000fea000b800000 */
[----:B------:R-:W-:Y:S05]  /*1e20*/  BPT.TRAP 0x1 ;  /* 0x000000040000795c */ /* 0x000fea0000300000 */
.L_x_36:
[----:B------:R-:W-:Y:S04]  /*1e30*/  BSSY.RECONVERGENT B0, `(.L_x_37) ;  /* 0x0000003000007945 */ /* 0x000fe80003800200 */
[----:B------:R-:W-:Y:S05]  /*1e40*/  @P2 BRA `(.L_x_38) ;  /* 0x0000000000042947 */ /* 0x000fea0003800000 */
[----:B------:R-:W-:Y:S05]  /*1e50*/  BPT.TRAP 0x1 ;  /* 0x000000040000795c */ /* 0x000fea0000300000 */
.L_x_38:
[----:B------:R-:W-:Y:S05]  /*1e60*/  BSYNC.RECONVERGENT B0 ;  /* 0x0000000000007941 */ /* 0x000fea0003800200 */
.L_x_37:
[----:B------:R-:W-:Y:S02]  /*1e70*/  UIADD3 UR5, UPT, UPT, UR4, 0x1, URZ ;  /* 0x0000000104057890 */ /* 0x000fe4000fffe0ff */
[----:B------:R-:W-:Y:S02]  /*1e80*/  UIADD3 UR14, UP1, UPT, UR26, 0x80, URZ ;  /* 0x000000801a0e7890 */ /* 0x000fe4000ff3e0ff */
[----:B------:R-:W-:Y:S02]  /*1e90*/  UISETP.NE.AND UP0, UPT, UR5, 0x8, UPT ;  /* 0x000000080500788c */ /* 0x000fe4000bf05270 */
[----:B------:R-:W-:Y:S02]  /*1ea0*/  USHF.L.U32 UR18, UR13, 0x7, URZ ;  /* 0x000000070d127899 */ /* 0x000fe400080006ff */
[----:B------:R-:W-:Y:S02]  /*1eb0*/  USEL UR8, URZ, 0x1, UP0 ;  /* 0x00000001ff087887 */ /* 0x000fe40008000000 */
[----:B------:R-:W-:-:S02]  /*1ec0*/  USEL UR5, UR5, URZ, UP0 ;  /* 0x000000ff05057287 */ /* 0x000fc40008000000 */
[----:B------:R-:W-:Y:S02]  /*1ed0*/  UIADD3 UR22, UP0, UPT, UR26, 0x180, URZ ;  /* 0x000001801a167890 */ /* 0x000fe4000ff1e0ff */
[----:B------:R-:W-:Y:S01]  /*1ee0*/  LOP3.LUT R12, R12, UR8, RZ, 0x3c, !PT ;  /* 0x000000080c0c7c12 */ /* 0x000fe2000f8e3cff */
[----:B------:R-:W-:Y:S02]  /*1ef0*/  ULEA UR6, UR5, UR7, 0x3 ;  /* 0x0000000705067291 */ /* 0x000fe4000f8e18ff */
[----:B------:R-:W-:Y:S01]  /*1f00*/  ULEA UR8, UR4, UR7, 0xd ;  /* 0x0000000704087291 */ /* 0x000fe2000f8e68ff */
[----:B-1----:R-:W-:Y:S01]  /*1f10*/  SHF.L.U32 R0, R12, 0x1f, RZ ;  /* 0x0000001f0c007819 */ /* 0x002fe200000006ff */
[----:B------:R-:W-:Y:S02]  /*1f20*/  ULEA UR16, UR4, UR29, 0xe ;  /* 0x0000001d04107291 */ /* 0x000fe4000f8e70ff */
[----:B------:R-:W-:Y:S02]  /*1f30*/  UIADD3.X UR15, UPT, UPT, URZ, UR27, URZ, UP1, !UPT ;  /* 0x0000001bff0f7290 */ /* 0x000fe40008ffe4ff */
[----:B------:R-:W-:Y:S01]  /*1f40*/  UIADD3 UR8, UPT, UPT, UR8, 0x24400, URZ ;  /* 0x0002440008087890 */ /* 0x000fe2000fffe0ff */
[----:B------:R3:W4:Y:S01]  /*1f50*/  SYNCS.PHASECHK.TRANS64.TRYWAIT P0, [UR6+0x40], R0 ;  /* 0x00004000ff0075a7 */ /* 0x0007220008001106 */
[----:B------:R-:W-:Y:S01]  /*1f60*/  UIADD3.X UR23, UPT, UPT, URZ, UR27, URZ, UP0, !UPT ;  /* 0x0000001bff177290 */ /* 0x000fe200087fe4ff */
[----:B------:R-:W-:Y:S01]  /*1f70*/  UMOV UR6, 0xf0000 ;  /* 0x000f000000067882 */ /* 0x000fe20000000000 */
[----:B------:R-:W-:Y:S01]  /*1f80*/  UMOV UR30, 0x0 ;  /* 0x00000000001e7882 */ /* 0x000fe20000000000 */
[----:B------:R-:W-:Y:S01]  /*1f90*/  UMOV UR31, 0x10000000 ;  /* 0x10000000001f7882 */ /* 0x000fe20000000000 */
[----:B------:R-:W-:Y:S01]  /*1fa0*/  UMOV UR19, UR35 ;  /* 0x0000002300137c82 */ /* 0x000fe20008000000 */
[----:B------:R-:W-:Y:S01]  /*1fb0*/  UMOV UR20, UR36 ;  /* 0x0000002400147c82 */ /* 0x000fe20008000000 */
[----:B------:R-:W-:Y:S01]  /*1fc0*/  UMOV UR12, UR36 ;  /* 0x00000024000c7c82 */ /* 0x000fe20008000000 */
[----:B------:R-:W-:Y:S01]  /*1fd0*/  UMOV UR9, UR17 ;  /* 0x0000001100097c82 */ /* 0x000fe20008000000 */
[----:B------:R-:W-:Y:S01]  /*1fe0*/  UMOV UR10, UR18 ;  /* 0x00000012000a7c82 */ /* 0x000fe20008000000 */
[----:B------:R3:W-:Y:S01]  /*1ff0*/  UTMALDG.3D.MULTICAST [UR16], [UR14], UR6, desc[UR30] ;  /* 0x00001e100e0073b4 */ /* 0x0007e20008011806 */
[----:B------:R-:W-:Y:S01]  /*2000*/  UIADD3 UR13, UPT, UPT, UR13, 0x1, URZ ;  /* 0x000000010d0d7890 */ /* 0x000fe2000fffe0ff */
[----:B------:R-:W-:-:S03]  /*2010*/  UMOV UR4, UR5 ;  /* 0x0000000500047c82 */ /* 0x000fc60008000000 */
[----:B------:R-:W-:Y:S01]  /*2020*/  UISETP.NE.AND UP0, UPT, UR13, UR25, UPT ;  /* 0x000000190d00728c */ /* 0x000fe2000bf05270 */
[----:B------:R3:W-:Y:S08]  /*2030*/  UTMALDG.3D [UR8], [UR22], desc[UR30] ;  /* 0x00001e08160075b4 */ /* 0x0007f00008011000 */
[----:B---3--:R-:W-:Y:S05]  /*2040*/  BRA.U UP0, `(.L_x_39) ;  /* 0xfffffffd004c7547 */ /* 0x008fea000b83ffff */
.L_x_33:
[C---:B------:R-:W-:Y:S01]  /*2050*/  LEA R3, R11.reuse, UR7, 0x3 ;  /* 0x000000070b037c11 */ /* 0x040fe2000f8e18ff */
[----:B------:R-:W-:Y:S01]  /*2060*/  NOP ;  /* 0x0000000000007918 */ /* 0x000fe20000000000 */
[----:B-1----:R-:W-:Y:S02]  /*2070*/  SHF.L.U32 R0, R10, 0x1f, RZ ;  /* 0x0000001f0a007819 */ /* 0x002fe400000006ff */
[----:B------:R-:W-:Y:S02]  /*2080*/  LEA R4, R11, UR7, 0x4 ;  /* 0x000000070b047c11 */ /* 0x000fe4000f8e20ff */
[----:B--2-4-:R-:W1:Y:S02]  /*2090*/  SYNCS.PHASECHK.TRANS64.TRYWAIT P0, [R3+URZ+0xa0], R0 ;  /* 0x0000a000030075a7 */ /* 0x014e6400080011ff */
[----:B-1----:R-:W-:Y:S05]  /*20a0*/  @!P0 BRA `(.L_x_40) ;  /* 0x0000005000c08947 */ /* 0x002fea0003800000 */
.L_x_110:
[----:B------:R-:W2:Y:S01]  /*20b0*/  LDS.128 R4, [R4+0x130] ;  /* 0x0001300004047984 */ /* 0x000ea20000000c00 */
[----:B------:R-:W-:Y:S01]  /*20c0*/  UISETP.GE.AND UP0, UPT, UR40, 0x1, UPT ;  /* 0x000000012800788c */ /* 0x000fe2000bf06270 */
[----:B------:R-:W-:Y:S01]  /*20d0*/  @!PT LDS RZ, [RZ] ;  /* 0x00000000fffff984 */ /* 0x000fe20000000800 */
[----:B------:R-:W-:Y:S01]  /*20e0*/  @!PT LDS RZ, [RZ] ;  /* 0x00000000fffff984 */ /* 0x000fe20000000800 */
[----:B------:R-:W-:Y:S01]  /*20f0*/  @!PT LDS RZ, [RZ] ;  /* 0x00000000fffff984 */ /* 0x000fe20000000800 */
[----:B------:R-:W-:Y:S01]  /*2100*/  @!PT LDS RZ, [RZ] ;  /* 0x00000000fffff984 */ /* 0x000fe20000000800 */
[----:B------:R3:W-:Y:S06]  /*2110*/  MEMBAR.ALL.CTA ;  /* 0x0000000000007992 */ /* 0x0007ec0000008000 */
[----:B---3--:R-:W3:Y:S01]  /*2120*/  FENCE.VIEW.ASYNC.S ;  /* 0x00000000000073c6 */ /* 0x008ee20000000000 */
[----:B--2---:R-:W-:-:S13]  /*2130*/  LOP3.LUT P0, RZ, R6, 0x1, RZ, 0xc0, !PT ;  /* 0x0000000106ff7812 */ /* 0x004fda000780c0ff */
[----:B---3--:R-:W-:Y:S01]  /*2140*/  VOTEU.ANY UP1, P0 ;  /* 0x0000000000ff7886 */ /* 0x008fe20000020100 */
[----:B------:R-:W-:-:S13]  /*2150*/  PLOP3.LUT P0, PT, PT, PT, UP1, 0x80, 0x8 ;  /* 0x000000000008781c */ /* 0x000fda0003f0f018 */
[----:B-1----:R-:W-:Y:S02]  /*2160*/  @P0 LOP3.LUT R0, R5, 0xffff, RZ, 0xc0, !PT ;  /* 0x0000ffff05000812 */ /* 0x002fe400078ec0ff */
[----:B------:R-:W-:Y:S02]  /*2170*/  @P0 MOV R2, R4 ;  /* 0x0000000400020202 */ /* 0x000fe40000000f00 */
[----:B------:R-:W-:Y:S01]  /*2180*/  @P0 R2UR UR6, R0 ;  /* 0x00000000000602ca */ /* 0x000fe200000e0000 */
[----:B------:R-:W-:Y:S01]  /*2190*/  VIADD R0, R3, 0xb0 ;  /* 0x000000b003007836 */ /* 0x000fe20000000000 */
[----:B------:R-:W-:Y:S02]  /*21a0*/  @P0 SHF.R.U32.HI R4, RZ, 0x10, R5 ;  /* 0x00000010ff040819 */ /* 0x000fe40000011605 */
[----:B------:R-:W-:Y:S02]  /*21b0*/  @P0 R2UR UR8, R2 ;  /* 0x00000000020802ca */ /* 0x000fe400000e0000 */
[----:B------:R-:W-:-:S02]  /*21c0*/  PRMT R0, RZ, 0x654, R0 ;  /* 0x00000654ff007816 */ /* 0x000fc40000000000 */
[----:B------:R-:W-:Y:S02]  /*21d0*/  @P0 R2UR UR4, R4 ;  /* 0x00000000040402ca */ /* 0x000fe400000e0000 */
[----:B------:R1:W-:Y:S03]  /*21e0*/  SYNCS.ARRIVE.TRANS64.RED.A1T0 RZ, [R0+URZ], RZ ;  /* 0x000000ff00ff79a7 */ /* 0x0003e600081004ff */
[----:B------:R-:W-:-:S04]  /*21f0*/  @UP1 UMOV UR37, UR6 ;  /* 0x0000000600251c82 */ /* 0x000fc80008000000 */
[----:B------:R-:W-:-:S04]  /*2200*/  @UP1 UMOV UR38, UR8 ;  /* 0x0000000800261c82 */ /* 0x000fc80008000000 */
[----:B------:R-:W-:Y:S01]  /*2210*/  @UP1 UMOV UR36, UR4 ;  /* 0x0000000400241c82 */ /* 0x000fe20008000000 */
[----:B------:R-:W-:Y:S05]  /*2220*/  BRA.U !UP0, `(.L_x_41) ;  /* 0x0000000108d47547 */ /* 0x000fea000b800000 */
[----:B------:R-:W2:Y:S01]  /*2230*/  LDCU.128 UR12, c[0x0][0xb10] ;  /* 0x00016200ff0c77ac */ /* 0x000ea20008000c00 */
[----:B------:R-:W3:Y:S01]  /*2240*/  LDCU UR25, c[0x0][0xb20] ;  /* 0x00016400ff1977ac */ /* 0x000ee20008000800 */
[----:B------:R-:W4:Y:S01]  /*2250*/  LDCU UR20, c[0x0][0xb0c] ;  /* 0x00016180ff1477ac */ /* 0x000f220008000800 */
[----:B------:R-:W1:Y:S01]  /*2260*/  LDCU.64 UR10, c[0x0][0xb28] ;  /* 0x00016500ff0a77ac */ /* 0x000e620008000a00 */
[----:B------:R-:W-:Y:S02]  /*2270*/  UISETP.NE.AND UP3, UPT, UR40, 0x1, UPT ;  /* 0x000000012800788c */ /* 0x000fe4000bf65270 */
[----:B--2---:R-:W-:Y:S02]  /*2280*/  UIMAD.WIDE.U32 UR16, UR39, UR15, URZ ;  /* 0x0000000f271072a5 */ /* 0x004fe4000f8e00ff */
[----:B------:R-:W-:Y:S02]  /*2290*/  UIMAD.WIDE.U32 UR8, UR41, UR12, URZ ;  /* 0x0000000c290872a5 */ /* 0x000fe4000f8e00ff */
[----:B------:R-:W-:-:S02]  /*22a0*/  UISETP.NE.AND UP0, UPT, UR14, 0x1, UPT ;  /* 0x000000010e00788c */ /* 0x000fc4000bf05270 */
[----:B------:R-:W-:Y:S01]  /*22b0*/  UIMAD.WIDE.U32 UR22, UR37, UR15, URZ ;  /* 0x0000000f251672a5 */ /* 0x000fe2000f8e00ff */
[----:B------:R-:W-:Y:S02]  /*22c0*/  UMOV UR16, UR17 ;  /* 0x0000001100107c82 */ /* 0x000fe40008000000 */
[----:B------:R-:W-:Y:S01]  /*22d0*/  UMOV UR8, UR9 ;  /* 0x0000000900087c82 */ /* 0x000fe20008000000 */
[----:B---3--:R-:W-:Y:S02]  /*22e0*/  USHF.R.U32.HI UR16, URZ, UR25, UR16 ;  /* 0x00000019ff107299 */ /* 0x008fe40008011610 */
[----:B----4-:R-:W-:Y:S02]  /*22f0*/  UISETP.NE.AND UP2, UPT, UR20, 0x1, UPT ;  /* 0x000000011400788c */ /* 0x010fe4000bf45270 */
[----:B------:R-:W-:Y:S02]  /*2300*/  USHF.R.U32.HI UR8, URZ, UR13, UR8 ;  /* 0x0000000dff087299 */ /* 0x000fe40008011608 */
[----:B------:R-:W-:-:S02]  /*2310*/  USEL UR6, UR39, UR16, !UP0 ;  /* 0x0000001027067287 */ /* 0x000fc4000c000000 */
[----:B------:R-:W-:Y:S02]  /*2320*/  USEL UR8, UR41, UR8, !UP2 ;  /* 0x0000000829087287 */ /* 0x000fe4000d000000 */
[----:B-1----:R-:W-:Y:S01]  /*2330*/  UIMAD.WIDE.U32 UR16, UR6, UR10, URZ ;  /* 0x0000000a061072a5 */ /* 0x002fe2000f8e00ff */
[----:B------:R-:W-:Y:S01]  /*2340*/  UMOV UR4, UR23 ;  /* 0x0000001700047c82 */ /* 0x000fe20008000000 */
[----:B------:R-:W-:Y:S02]  /*2350*/  UIMAD.WIDE.U32 UR18, UR38, UR12, URZ ;  /* 0x0000000c261272a5 */ /* 0x000fe4000f8e00ff */
[----:B------:R-:W-:-:S03]  /*2360*/  UIMAD.WIDE.U32 UR22, UR8, UR10, URZ ;  /* 0x0000000a081672a5 */ /* 0x000fc6000f8e00ff */
[----:B------:R-:W-:Y:S01]  /*2370*/  UMOV UR16, UR17 ;  /* 0x0000001100107c82 */ /* 0x000fe20008000000 */
[----:B------:R-:W-:Y:S02]  /*2380*/  USHF.R.U32.HI UR4, URZ, UR25, UR4 ;  /* 0x00000019ff047299 */ /* 0x000fe40008011604 */
[----:B------:R-:W-:Y:S01]  /*2390*/  @UP3 USHF.R.U32.HI UR6, URZ, UR11, UR16 ;  /* 0x0000000bff063299 */ /* 0x000fe20008011610 */
[----:B------:R-:W-:Y:S01]  /*23a0*/  UMOV UR18, UR19 ;  /* 0x0000001300127c82 */ /* 0x000fe20008000000 */
[----:B------:R-:W-:Y:S01]  /*23b0*/  UMOV UR22, UR23 ;  /* 0x0000001700167c82 */ /* 0x000fe20008000000 */
[----:B------:R-:W-:Y:S02]  /*23c0*/  USHF.R.U32.HI UR13, URZ, UR13, UR18 ;  /* 0x0000000dff0d7299 */ /* 0x000fe40008011612 */
[----:B------:R-:W-:Y:S02]  /*23d0*/  USEL UR4, UR37, UR4, !UP0 ;  /* 0x0000000425047287 */ /* 0x000fe4000c000000 */
[----:B------:R-:W-:-:S02]  /*23e0*/  @UP3 USHF.R.U32.HI UR8, URZ, UR11, UR22 ;  /* 0x0000000bff083299 */ /* 0x000fc40008011616 */
[----:B------:R-:W-:Y:S02]  /*23f0*/  UIMAD UR9, UR40, UR6, URZ ;  /* 0x00000006280972a4 */ /* 0x000fe4000f8e02ff */
[----:B------:R-:W-:Y:S02]  /*2400*/  USEL UR6, UR38, UR13, !UP2 ;  /* 0x0000000d26067287 */ /* 0x000fe4000d000000 */
[----:B------:R-:W-:Y:S02]  /*2410*/  UIMAD UR12, UR40, UR8, URZ ;  /* 0x00000008280c72a4 */ /* 0x000fe4000f8e02ff */
[----:B------:R-:W-:Y:S02]  /*2420*/  UISETP.GE.AND UP0, UPT, UR4, UR9, UPT ;  /* 0x000000090400728c */ /* 0x000fe4000bf06270 */
[----:B------:R-:W-:Y:S02]  /*2430*/  UIMAD.WIDE.U32 UR16, UR4, UR10, URZ ;  /* 0x0000000a041072a5 */ /* 0x000fe4000f8e00ff */
[----:B------:R-:W-:-:S02]  /*2440*/  UISETP.GE.OR UP0, UPT, UR6, UR12, UP0 ;  /* 0x0000000c0600728c */ /* 0x000fc40008706670 */
        /* <DEDUP_REMOVED lines=19> */
.L_x_41:
[----:B------:R-:W2:Y:S02]  /*2580*/  LDCU UR4, c[0x0][0xb30] ;  /* 0x00016600ff0477ac */ /* 0x000ea40008000800 */
[----:B--2---:R-:W-:-:S09]  /*2590*/  UISETP.NE.AND UP0, UPT, UR4, 0x1, UPT ;  /* 0x000000010400788c */ /* 0x004fd2000bf05270 */
[----:B------:R-:W-:Y:S05]  /*25a0*/  BRA.U UP0, `(.L_x_42) ;  /* 0x0000000100447547 */ /* 0x000fea000b800000 */
[----:B------:R-:W2:Y:S01]  /*25b0*/  LDCU.128 UR12, c[0x0][0xb10] ;  /* 0x00016200ff0c77ac */ /* 0x000ea20008000c00 */
[----:B------:R-:W3:Y:S01]  /*25c0*/  LDCU UR16, c[0x0][0xb0c] ;  /* 0x00016180ff1077ac */ /* 0x000ee20008000800 */
[----:B------:R-:W4:Y:S01]  /*25d0*/  LDCU UR17, c[0x0][0xb20] ;  /* 0x00016400ff1177ac */ /* 0x000f220008000800 */
[----:B--2---:R-:W-:Y:S02]  /*25e0*/  UIMAD.WIDE.U32 UR10, UR38, UR12, URZ ;  /* 0x0000000c260a72a5 */ /* 0x004fe4000f8e00ff */
[----:B------:R-:W-:Y:S02]  /*25f0*/  UIMAD.WIDE.U32 UR8, UR37, UR15, URZ ;  /* 0x0000000f250872a5 */ /* 0x000fe4000f8e00ff */
[----:B---3--:R-:W-:Y:S02]  /*2600*/  UISETP.NE.AND UP2, UPT, UR16, 0x1, UPT ;  /* 0x000000011000788c */ /* 0x008fe4000bf45270 */
[----:B------:R-:W-:Y:S01]  /*2610*/  UISETP.NE.AND UP0, UPT, UR14, 0x1, UPT ;  /* 0x000000010e00788c */ /* 0x000fe2000bf05270 */
[----:B------:R-:W-:-:S02]  /*2620*/  UMOV UR6, UR11 ;  /* 0x0000000b00067c82 */ /* 0x000fc40008000000 */
[----:B------:R-:W-:Y:S01]  /*2630*/  UMOV UR4, UR9 ;  /* 0x0000000900047c82 */ /* 0x000fe20008000000 */
[----:B------:R-:W-:Y:S02]  /*2640*/  USHF.R.U32.HI UR6, URZ, UR13, UR6 ;  /* 0x0000000dff067299 */ /* 0x000fe40008011606 */
[----:B----4-:R-:W-:Y:S02]  /*2650*/  USHF.R.U32.HI UR4, URZ, UR17, UR4 ;  /* 0x00000011ff047299 */ /* 0x010fe40008011604 */
[----:B------:R-:W-:Y:S02]  /*2660*/  USEL UR6, UR38, UR6, !UP2 ;  /* 0x0000000626067287 */ /* 0x000fe4000d000000 */
[----:B------:R-:W-:-:S04]  /*2670*/  USEL UR4, UR37, UR4, !UP0 ;  /* 0x0000000425047287 */ /* 0x000fc8000c000000 */
[----:B------:R-:W-:Y:S02]  /*2680*/  UIADD3 UR8, UPT, UPT, UR6, -UR4, URZ ;  /* 0x8000000406087290 */ /* 0x000fe4000fffe0ff */
[----:B------:R-:W-:Y:S02]  /*2690*/  UIADD3 UR4, UPT, UPT, -UR6, UR4, URZ ;  /* 0x0000000406047290 */ /* 0x000fe4000fffe1ff */
[----:B------:R-:W-:Y:S02]  /*26a0*/  UIMAD UR37, UR8, UR14, UR37 ;  /* 0x0000000e082572a4 */ /* 0x000fe4000f8e0225 */
[----:B------:R-:W-:-:S12]  /*26b0*/  UIMAD UR38, UR4, UR16, UR38 ;  /* 0x00000010042672a4 */ /* 0x000fd8000f8e0226 */
.L_x_42:
[----:B------:R-:W-:Y:S01]  /*26c0*/  VIADD R11, R11, 0x1 ;  /* 0x000000010b0b7836 */ /* 0x000fe20000000000 */
[----:B------:R-:W-:Y:S01]  /*26d0*/  PLOP3.LUT P1, PT, PT, PT, PT, 0x80, 0x8 ;  /* 0x000000000008781c */ /* 0x000fe20003f2f070 */
[----:B------:R-:W-:Y:S02]  /*26e0*/  UIADD3 UR46, UPT, UPT, UR38, UR58, URZ ;  /* 0x0000003a262e7290 */ /* 0x000fe4000fffe0ff */
[----:B------:R-:W-:Y:S01]  /*26f0*/  UIADD3 UR45, UPT, UPT, UR37, UR55, URZ ;  /* 0x00000037252d7290 */ /* 0x000fe2000fffe0ff */
[----:B------:R-:W-:-:S04]  /*2700*/  ISETP.NE.AND P0, PT, R11, 0x2, PT ;  /* 0x000000020b00780c */ /* 0x000fc80003f05270 */
[----:B-1----:R-:W-:Y:S02]  /*2710*/  SEL R0, RZ, 0x1, P0 ;  /* 0x00000001ff007807 */ /* 0x002fe40000000000 */
[----:B------:R-:W-:Y:S02]  /*2720*/  SEL R11, R11, RZ, P0 ;  /* 0x000000ff0b0b7207 */ /* 0x000fe40000000000 */
[----:B------:R-:W-:Y:S01]  /*2730*/  LOP3.LUT R10, R10, R0, RZ, 0x3c, !PT ;  /* 0x000000000a0a7212 */ /* 0x000fe200078e3cff */
[----:B------:R-:W-:Y:S06]  /*2740*/  BRA.U UP1, `(.L_x_43) ;  /* 0xfffffff101607547 */ /* 0x000fec000b83ffff */
[----:B------:R-:W-:Y:S01]  /*2750*/  UIADD3 UR7, UPT, UPT, UR7, 0x40, URZ ;  /* 0x0000004007077890 */ /* 0x000fe2000fffe0ff */
[----:B------:R-:W-:-:S03]  /*2760*/  SHF.L.U32 R2, R12, 0x1f, RZ ;  /* 0x0000001f0c027819 */ /* 0x000fc600000006ff */
[----:B------:R-:W-:-:S09]  /*2770*/  ULEA UR4, UR5, UR7, 0x3 ;  /* 0x0000000705047291 */ /* 0x000fd2000f8e18ff */
[----:B------:R-:W1:Y:S02]  /*2780*/  SYNCS.PHASECHK.TRANS64.TRYWAIT P0, [UR4], R2 ;  /* 0x00000002ff0075a7 */ /* 0x000e640008001104 */
[----:B-1----:R-:W-:Y:S05]  /*2790*/  @!P0 BRA `(.L_x_44) ;  /* 0x0000004c00188947 */ /* 0x002fea0003800000 */
.L_x_112:
[----:B------:R-:W-:-:S04]  /*27a0*/  UIADD3 UR4, UPT, UPT, UR5, 0x1, URZ ;  /* 0x0000000105047890 */ /* 0x000fc8000fffe0ff */
[----:B------:R-:W-:-:S04]  /*27b0*/  UISETP.NE.AND UP0, UPT, UR4, 0x8, UPT ;  /* 0x000000080400788c */ /* 0x000fc8000bf05270 */
[----:B------:R-:W-:Y:S02]  /*27c0*/  USEL UR6, URZ, 0x1, UP0 ;  /* 0x00000001ff067887 */ /* 0x000fe40008000000 */
[----:B------:R-:W-:-:S04]  /*27d0*/  USEL UR4, UR4, URZ, UP0 ;  /* 0x000000ff04047287 */ /* 0x000fc80008000000 */
[----:B------:R-:W-:Y:S01]  /*27e0*/  ULEA UR5, UR4, UR7, 0x3 ;  /* 0x0000000704057291 */ /* 0x000fe2000f8e18ff */
[----:B-1----:R-:W-:-:S04]  /*27f0*/  LOP3.LUT R2, R12, UR6, RZ, 0x3c, !PT ;  /* 0x000000060c027c12 */ /* 0x002fc8000f8e3cff */
[----:B------:R-:W-:-:S04]  /*2800*/  SHF.L.U32 R3, R2, 0x1f, RZ ;  /* 0x0000001f02037819 */ /* 0x000fc800000006ff */
[----:B------:R-:W1:Y:S02]  /*2810*/  SYNCS.PHASECHK.TRANS64.TRYWAIT P0, [UR5], R3 ;  /* 0x00000003ff0075a7 */ /* 0x000e640008001105 */
[----:B-1----:R-:W-:Y:S05]  /*2820*/  @!P0 BRA `(.L_x_45) ;  /* 0x0000004c000c8947 */ /* 0x002fea0003800000 */
.L_x_114:
[----:B------:R-:W-:-:S04]  /*2830*/  UIADD3 UR4, UPT, UPT, UR4, 0x1, URZ ;  /* 0x0000000104047890 */ /* 0x000fc8000fffe0ff */
[----:B------:R-:W-:-:S04]  /*2840*/  UISETP.NE.AND UP0, UPT, UR4, 0x8, UPT ;  /* 0x000000080400788c */ /* 0x000fc8000bf05270 */
[----:B------:R-:W-:Y:S02]  /*2850*/  USEL UR6, URZ, 0x1, UP0 ;  /* 0x00000001ff067887 */ /* 0x000fe40008000000 */
[----:B------:R-:W-:-:S04]  /*2860*/  USEL UR4, UR4, URZ, UP0 ;  /* 0x000000ff04047287 */ /* 0x000fc80008000000 */
[----:B------:R-:W-:Y:S01]  /*2870*/  ULEA UR5, UR4, UR7, 0x3 ;  /* 0x0000000704057291 */ /* 0x000fe2000f8e18ff */
[----:B------:R-:W-:-:S04]  /*2880*/  LOP3.LUT R2, R2, UR6, RZ, 0x3c, !PT ;  /* 0x0000000602027c12 */ /* 0x000fc8000f8e3cff */
[----:B-1----:R-:W-:-:S04]  /*2890*/  SHF.L.U32 R3, R2, 0x1f, RZ ;  /* 0x0000001f02037819 */ /* 0x002fc800000006ff */
[----:B------:R-:W1:Y:S02]  /*28a0*/  SYNCS.PHASECHK.TRANS64.TRYWAIT P0, [UR5], R3 ;  /* 0x00000003ff0075a7 */ /* 0x000e640008001105 */
[----:B-1----:R-:W-:Y:S05]  /*28b0*/  @!P0 BRA `(.L_x_46) ;  /* 0x0000004c00008947 */ /* 0x002fea0003800000 */
.L_x_116:
        /* <DEDUP_REMOVED lines=9> */
.L_x_118:
        /* <DEDUP_REMOVED lines=9> */
.L_x_120:
        /* <DEDUP_REMOVED lines=9> */
.L_x_122:
        /* <DEDUP_REMOVED lines=9> */
.L_x_124:
[----:B------:R-:W-:-:S04]  /*2b00*/  UIADD3 UR4, UPT, UPT, UR4, 0x1, URZ ;  /* 0x0000000104047890 */ /* 0x000fc8000fffe0ff */
[----:B------:R-:W-:-:S04]  /*2b10*/  UISETP.NE.AND UP0, UPT, UR4, 0x8, UPT ;  /* 0x000000080400788c */ /* 0x000fc8000bf05270 */
[----:B------:R-:W-:Y:S02]  /*2b20*/  USEL UR5, URZ, 0x1, UP0 ;  /* 0x00000001ff057887 */ /* 0x000fe40008000000 */
[----:B------:R-:W-:-:S04]  /*2b30*/  USEL UR4, UR4, URZ, UP0 ;  /* 0x000000ff04047287 */ /* 0x000fc80008000000 */
[----:B------:R-:W-:Y:S01]  /*2b40*/  ULEA UR4, UR4, UR7, 0x3 ;  /* 0x0000000704047291 */ /* 0x000fe2000f8e18ff */
[----:B------:R-:W-:-:S04]  /*2b50*/  LOP3.LUT R2, R2, UR5, RZ, 0x3c, !PT ;  /* 0x0000000502027c12 */ /* 0x000fc8000f8e3cff */
[----:B------:R-:W-:Y:S01]  /*2b60*/  SHF.L.U32 R2, R2, 0x1f, RZ ;  /* 0x0000001f02027819 */ /* 0x000fe200000006ff */
[----:B-1----:R-:W-:-:S07]  /*2b70*/  IMAD.U32 R0, RZ, RZ, UR4 ;  /* 0x00000004ff007e24 */ /* 0x002fce000f8e00ff */
.L_x_51:
[----:B-1----:R1:W2:Y:S02]  /*2b80*/  SYNCS.PHASECHK.TRANS64.TRYWAIT P0, [R0+URZ], R2 ;  /* 0x00000002000075a7 */ /* 0x0022a400080011ff */
[----:B--2---:R-:W-:Y:S05]  /*2b90*/  @!P0 NANOSLEEP.SYNCS 0x989680 ;  /* 0x009896800000895d */ /* 0x004fea0003900000 */
[----:B------:R-:W2:Y:S02]  /*2ba0*/  @!P0 SYNCS.PHASECHK.TRANS64 P0, [R0+URZ], R2 ;  /* 0x00000002000085a7 */ /* 0x000ea400080010ff */
[----:B--2---:R-:W-:Y:S05]  /*2bb0*/  @P0 EXIT ;  /* 0x000000000000094d */ /* 0x004fea0003800000 */
[----:B------:R-:W-:Y:S05]  /*2bc0*/  BRA `(.L_x_51) ;  /* 0xfffffffc00ec7947 */ /* 0x000fea000383ffff */
.L_x_23:
[----:B------:R-:W-:-:S04]  /*2bd0*/  UISETP.NE.AND UP0, UPT, UR61, URZ, UPT ;  /* 0x000000ff3d00728c */ /* 0x000fc8000bf05270 */
[----:B------:R-:W-:-:S09]  /*2be0*/  UISETP.NE.OR UP0, UPT, UR22, 0x1, UP0 ;  /* 0x000000011600788c */ /* 0x000fd20008705670 */
[----:B------:R-:W-:Y:S05]  /*2bf0*/  BRA.U UP0, `(.L_x_52) ;  /* 0x0000000500487547 */ /* 0x000fea000b800000 */
[----:B------:R-:W-:Y:S01]  /*2c00*/  ISETP.GE.U32.AND P2, PT, R0, 0x4, PT ;  /* 0x000000040000780c */ /* 0x000fe20003f46070 */
[----:B------:R-:W-:Y:S01]  /*2c10*/  IMAD.MOV.U32 R12, RZ, RZ, 0x1 ;  /* 0x00000001ff0c7424 */ /* 0x000fe200078e00ff */
[----:B------:R-:W-:Y:S02]  /*2c20*/  CS2R R10, SRZ ;  /* 0x00000000000a7805 */ /* 0x000fe4000001ff00 */
[----:B------:R-:W-:Y:S01]  /*2c30*/  CS2R R8, SRZ ;  /* 0x0000000000087805 */ /* 0x000fe2000001ff00 */
[----:B------:R-:W-:Y:S01]  /*2c40*/  UMOV UR4, 0x400 ;  /* 0x0000040000047882 */ /* 0x000fe20000000000 */
[----:B------:R-:W-:Y:S01]  /*2c50*/  UMOV UR5, URZ ;  /* 0x000000ff00057c82 */ /* 0x000fe20008000000 */
[----:B------:R-:W-:-:S12]  /*2c60*/  ULEA UR6, UR61, UR4, 0x18 ;  /* 0x000000043d067291 */ /* 0x000fd8000f8ec0ff */
.L_x_56:
[----:B------:R-:W-:Y:S02]  /*2c70*/  LEA R2, R8, UR6, 0x3 ;  /* 0x0000000608027c11 */ /* 0x000fe4000f8e18ff */
[----:B------:R-:W-:-:S03]  /*2c80*/  SHF.L.U32 R4, R9, 0x1f, RZ ;  /* 0x0000001f09047819 */ /* 0x000fc600000006ff */
[----:B------:R-:W-:Y:S01]  /*2c90*/  VIADD R5, R2, 0x110 ;  /* 0x0000011002057836 */ /* 0x000fe20000000000 */
[----:B------:R-:W1:Y:S02]  /*2ca0*/  SYNCS.PHASECHK.TRANS64.TRYWAIT P0, [R2+URZ+0x100], R4 ;  /* 0x00010004020075a7 */ /* 0x000e6400080011ff */
[----:B-1----:R-:W-:Y:S05]  /*2cb0*/  @!P0 BRA `(.L_x_53) ;  /* 0x0000004800788947 */ /* 0x002fea0003800000 */
.L_x_125:
[----:B------:R-:W-:Y:S01]  /*2cc0*/  ULEA UR4, UR5, UR6, 0x3 ;  /* 0x0000000605047291 */ /* 0x000fe2000f8e18ff */
[----:B-1----:R-:W-:Y:S01]  /*2cd0*/  PRMT R2, RZ, 0x654, R5 ;  /* 0x00000654ff027816 */ /* 0x002fe20000000005 */
[----:B------:R-:W-:Y:S01]  /*2ce0*/  @!P2 IMAD.MOV.U32 R4, RZ, RZ, 0x10 ;  /* 0x00000010ff04a424 */ /* 0x000fe200078e00ff */
[----:B------:R-:W-:Y:S01]  /*2cf0*/  SHF.L.U32 R5, R12, 0x1f, RZ ;  /* 0x0000001f0c057819 */ /* 0x000fe200000006ff */
[----:B------:R-:W-:Y:S01]  /*2d00*/  UIADD3 UR7, UPT, UPT, UR4, 0xa0, URZ ;  /* 0x000000a004077890 */ /* 0x000fe2000fffe0ff */
[----:B------:R1:W-:Y:S05]  /*2d10*/  SYNCS.ARRIVE.TRANS64.RED.A1T0 RZ, [R2+URZ], RZ ;  /* 0x000000ff02ff79a7 */ /* 0x0003ea00081004ff */
[----:B------:R-:W-:Y:S01]  /*2d20*/  IMAD.U32 R6, RZ, RZ, UR7 ;  /* 0x00000007ff067e24 */ /* 0x000fe2000f8e00ff */
[----:B------:R-:W2:Y:S04]  /*2d30*/  SYNCS.PHASECHK.TRANS64.TRYWAIT P0, [UR4+0xb0], R5 ;  /* 0x0000b005ff0075a7 */ /* 0x000ea80008001104 */
[----:B------:R-:W-:Y:S01]  /*2d40*/  PRMT R6, R0, 0x654, R6 ;  /* 0x0000065400067816 */ /* 0x000fe20000000006 */
[----:B-12---:R-:W-:Y:S06]  /*2d50*/  @!P0 BRA `(.L_x_54) ;  /* 0x0000004800648947 */ /* 0x006fec0003800000 */
.L_x_127:
[----:B------:R-:W-:Y:S01]  /*2d60*/  ULEA UR8, UR5, UR6, 0x4 ;  /* 0x0000000605087291 */ /* 0x000fe2000f8e20ff */
[----:B------:R-:W-:Y:S01]  /*2d70*/  SEL R3, R6, R3, !P2 ;  /* 0x0000000306037207 */ /* 0x000fe20005000000 */
[----:B------:R-:W-:Y:S01]  /*2d80*/  UIADD3 UR9, UPT, UPT, UR4, 0xa0, URZ ;  /* 0x000000a004097890 */ /* 0x000fe2000fffe0ff */
[----:B-1----:R-:W-:Y:S01]  /*2d90*/  LEA R2, R11, UR6, 0x3 ;  /* 0x000000060b027c11 */ /* 0x002fe2000f8e18ff */
[----:B------:R-:W-:Y:S01]  /*2da0*/  UIADD3 UR8, UPT, UPT, UR8, 0x130, URZ ;  /* 0x0000013008087890 */ /* 0x000fe2000fffe0ff */
[----:B------:R1:W-:Y:S01]  /*2db0*/  @!P2 SYNCS.ARRIVE.TRANS64.RED RZ, [R3+URZ], R4 ;  /* 0x0000000403ffa9a7 */ /* 0x0003e200080004ff */
[----:B------:R-:W-:Y:S01]  /*2dc0*/  UIADD3 UR4, UPT, UPT, UR5, 0x1, URZ ;  /* 0x0000000105047890 */ /* 0x000fe2000fffe0ff */
[----:B------:R-:W-:-:S03]  /*2dd0*/  VIADD R8, R8, 0x1 ;  /* 0x0000000108087836 */ /* 0x000fc60000000000 */
[----:B------:R-:W-:Y:S02]  /*2de0*/  UISETP.NE.AND UP0, UPT, UR4, 0x2, UPT ;  /* 0x000000020400788c */ /* 0x000fe4000bf05270 */
[----:B------:R-:W-:Y:S01]  /*2df0*/  ISETP.NE.AND P0, PT, R8, 0x2, PT ;  /* 0x000000020800780c */ /* 0x000fe20003f05270 */
[----:B------:R-:W-:Y:S06]  /*2e00*/  UGETNEXTWORKID.BROADCAST [UR8], [UR9] ;  /* 0x00000000080073ca */ /* 0x000fec0008000100 */
[----:B------:R-:W-:Y:S02]  /*2e10*/  USEL UR7, URZ, 0x1, UP0 ;  /* 0x00000001ff077887 */ /* 0x000fe40008000000 */
[----:B------:R-:W-:-:S04]  /*2e20*/  USEL UR5, UR4, URZ, UP0 ;  /* 0x000000ff04057287 */ /* 0x000fc80008000000 */
[----:B------:R-:W-:Y:S02]  /*2e30*/  LOP3.LUT R12, R12, UR7, RZ, 0x3c, !PT ;  /* 0x000000070c0c7c12 */ /* 0x000fe4000f8e3cff */
[----:B-1----:R-:W-:-:S04]  /*2e40*/  SHF.L.U32 R4, R10, 0x1f, RZ ;  /* 0x0000001f0a047819 */ /* 0x002fc800000006ff */
[----:B------:R-:W1:Y:S02]  /*2e50*/  SYNCS.PHASECHK.TRANS64.TRYWAIT P1, [R2+URZ+0xa0], R4 ;  /* 0x0000a004020075a7 */ /* 0x000e6400080211ff */
[----:B-1----:R-:W-:Y:S05]  /*2e60*/  @!P1 BRA `(.L_x_55) ;  /* 0x0000004800389947 */ /* 0x002fea0003800000 */
.L_x_128:
[C---:B-1----:R-:W-:Y:S01]  /*2e70*/  LEA R4, R11.reuse, UR6, 0x4 ;  /* 0x000000060b047c11 */ /* 0x042fe2000f8e20ff */
[----:B------:R-:W-:Y:S01]  /*2e80*/  VIADD R2, R2, 0xb0 ;  /* 0x000000b002027836 */ /* 0x000fe20000000000 */
[----:B------:R-:W-:Y:S01]  /*2e90*/  SEL R8, R8, RZ, P0 ;  /* 0x000000ff08087207 */ /* 0x000fe20000000000 */
[----:B------:R-:W-:-:S03]  /*2ea0*/  VIADD R11, R11, 0x1 ;  /* 0x000000010b0b7836 */ /* 0x000fc60000000000 */
[----:B------:R-:W1:Y:S01]  /*2eb0*/  LDS.128 R4, [R4+0x130] ;  /* 0x0001300004047984 */ /* 0x000e620000000c00 */
[----:B------:R-:W-:Y:S02]  /*2ec0*/  PRMT R2, RZ, 0x654, R2 ;  /* 0x00000654ff027816 */ /* 0x000fe40000000002 */
[C---:B------:R-:W-:Y:S01]  /*2ed0*/  ISETP.NE.AND P1, PT, R11.reuse, 0x2, PT ;  /* 0x000000020b00780c */ /* 0x040fe20003f25270 */
[----:B------:R-:W-:Y:S01]  /*2ee0*/  @!PT LDS RZ, [RZ] ;  /* 0x00000000fffff984 */ /* 0x000fe20000000800 */
[----:B------:R-:W-:Y:S01]  /*2ef0*/  @!PT LDS RZ, [RZ] ;  /* 0x00000000fffff984 */ /* 0x000fe20000000800 */
[----:B------:R-:W-:Y:S01]  /*2f00*/  @!PT LDS RZ, [RZ] ;  /* 0x00000000fffff984 */ /* 0x000fe20000000800 */
[----:B------:R-:W-:Y:S01]  /*2f10*/  @!PT LDS RZ, [RZ] ;  /* 0x00000000fffff984 */ /* 0x000fe20000000800 */
[----:B------:R2:W-:Y:S06]  /*2f20*/  MEMBAR.ALL.CTA ;  /* 0x0000000000007992 */ /* 0x0005ec0000008000 */
[----:B--2---:R-:W2:Y:S01]  /*2f30*/  FENCE.VIEW.ASYNC.S ;  /* 0x00000000000073c6 */ /* 0x004ea20000000000 */
[----:B------:R-:W-:Y:S01]  /*2f40*/  SEL R11, R11, RZ, P1 ;  /* 0x000000ff0b0b7207 */ /* 0x000fe20000800000 */
[----:B--2---:R2:W-:Y:S01]  /*2f50*/  SYNCS.ARRIVE.TRANS64.RED.A1T0 RZ, [R2+URZ], RZ ;  /* 0x000000ff02ff79a7 */ /* 0x0045e200081004ff */
[----:B-1----:R-:W-:-:S02]  /*2f60*/  LOP3.LUT P3, RZ, R6, 0x1, RZ, 0xc0, !PT ;  /* 0x0000000106ff7812 */ /* 0x002fc4000786c0ff */
[----:B------:R-:W-:-:S04]  /*2f70*/  SEL R4, RZ, 0x1, P1 ;  /* 0x00000001ff047807 */ /* 0x000fc80000800000 */
[----:B------:R-:W-:Y:S02]  /*2f80*/  LOP3.LUT R10, R10, R4, RZ, 0x3c, !PT ;  /* 0x000000040a0a7212 */ /* 0x000fe400078e3cff */
[----:B--2---:R-:W-:-:S04]  /*2f90*/  SEL R2, RZ, 0x1, P0 ;  /* 0x00000001ff027807 */ /* 0x004fc80000000000 */
[----:B------:R-:W-:Y:S01]  /*2fa0*/  LOP3.LUT R9, R9, R2, RZ, 0x3c, !PT ;  /* 0x0000000209097212 */ /* 0x000fe200078e3cff */
[----:B------:R-:W-:Y:S06]  /*2fb0*/  @P3 BRA `(.L_x_56) ;  /* 0xfffffffc002c3947 */ /* 0x000fec000383ffff */
[----:B------:R-:W-:Y:S01]  /*2fc0*/  ULEA UR4, UR5, UR6, 0x3 ;  /* 0x0000000605047291 */ /* 0x000fe2000f8e18ff */
[----:B------:R-:W-:-:S08]  /*2fd0*/  SHF.L.U32 R2, R12, 0x1f, RZ ;  /* 0x0000001f0c027819 */ /* 0x000fd000000006ff */
[----:B------:R-:W1:Y:S02]  /*2fe0*/  SYNCS.PHASECHK.TRANS64 P0, [UR4+0xb0], R2 ;  /* 0x0000b002ff0075a7 */ /* 0x000e640008001004 */
[----:B-1----:R-:W-:Y:S05]  /*2ff0*/  @P0 BRA `(.L_x_57) ;  /* 0x0000000000080947 */ /* 0x002fea0003800000 */
[----:B------:R-:W1:Y:S02]  /*3000*/  SYNCS.PHASECHK.TRANS64.TRYWAIT P0, [UR4+0xb0], R2 ;  /* 0x0000b002ff0075a7 */ /* 0x000e640008001104 */
[----:B-1----:R-:W-:Y:S05]  /*3010*/  @!P0 BRA `(.L_x_58) ;  /* 0x0000004400e08947 */ /* 0x002fea0003800000 */
.L_x_57:
[----:B------:R-:W-:-:S04]  /*3020*/  UIADD3 UR7, UPT, UPT, UR5, 0x1, URZ ;  /* 0x0000000105077890 */ /* 0x000fc8000fffe0ff */
[----:B------:R-:W-:-:S04]  /*3030*/  UISETP.NE.AND UP0, UPT, UR7, 0x2, UPT ;  /* 0x000000020700788c */ /* 0x000fc8000bf05270 */
[----:B------:R-:W-:Y:S02]  /*3040*/  USEL UR8, URZ, 0x1, UP0 ;  /* 0x00000001ff087887 */ /* 0x000fe40008000000 */
[----:B------:R-:W-:-:S04]  /*3050*/  USEL UR7, UR7, URZ, UP0 ;  /* 0x000000ff07077287 */ /* 0x000fc80008000000 */
[----:B------:R-:W-:Y:S01]  /*3060*/  ULEA UR7, UR7, UR6, 0x3 ;  /* 0x0000000607077291 */ /* 0x000fe2000f8e18ff */
[----:B-1----:R-:W-:-:S04]  /*3070*/  LOP3.LUT R2, R12, UR8, RZ, 0x3c, !PT ;  /* 0x000000080c027c12 */ /* 0x002fc8000f8e3cff */
[----:B------:R-:W-:-:S04]  /*3080*/  SHF.L.U32 R0, R2, 0x1f, RZ ;  /* 0x0000001f02007819 */ /* 0x000fc800000006ff */
[----:B------:R-:W1:Y:S02]  /*3090*/  SYNCS.PHASECHK.TRANS64 P0, [UR7+0xb0], R0 ;  /* 0x0000b000ff0075a7 */ /* 0x000e640008001007 */
[----:B-1----:R-:W-:Y:S05]  /*30a0*/  @P0 EXIT ;  /* 0x000000000000094d */ /* 0x002fea0003800000 */
[----:B------:R-:W-:Y:S02]  /*30b0*/  SHF.L.U32 R2, R2, 0x1f, RZ ;  /* 0x0000001f02027819 */ /* 0x000fe400000006ff */
[----:B------:R-:W-:-:S07]  /*30c0*/  MOV R0, UR7 ;  /* 0x0000000700007c02 */ /* 0x000fce0008000f00 */
.L_x_59:
[----:B-1----:R1:W2:Y:S02]  /*30d0*/  SYNCS.PHASECHK.TRANS64.TRYWAIT P0, [R0+URZ+0xb0], R2 ;  /* 0x0000b002000075a7 */ /* 0x0022a400080011ff */
[----:B--2---:R-:W-:Y:S05]  /*30e0*/  @!P0 NANOSLEEP.SYNCS 0x989680 ;  /* 0x009896800000895d */ /* 0x004fea0003900000 */
[----:B------:R-:W2:Y:S02]  /*30f0*/  @!P0 SYNCS.PHASECHK.TRANS64 P0, [R0+URZ+0xb0], R2 ;  /* 0x0000b002000085a7 */ /* 0x000ea400080010ff */
[----:B--2---:R-:W-:Y:S05]  /*3100*/  @P0 EXIT ;  /* 0x000000000000094d */ /* 0x004fea0003800000 */
[----:B------:R-:W-:Y:S05]  /*3110*/  BRA `(.L_x_59) ;  /* 0xfffffffc00ec7947 */ /* 0x000fea000383ffff */
.L_x_52:
[----:B------:R-:W-:Y:S05]  /*3120*/  BRA.U UP4, `(.L_x_60) ;  /* 0x0000000d04bc7547 */ /* 0x000fea000b800000 */
[----:B------:R-:W-:Y:S01]  /*3130*/  UMOV UR4, 0x40 ;  /* 0x0000004000047882 */ /* 0x000fe20000000000 */
[----:B------:R-:W-:Y:S01]  /*3140*/  NOP ;  /* 0x0000000000007918 */ /* 0x000fe20000000000 */
[----:B------:R-:W-:Y:S01]  /*3150*/  ULEA UR5, UR61, UR4, 0x18 ;  /* 0x000000043d057291 */ /* 0x000fe2000f8ec0ff */
[----:B------:R-:W-:Y:S02]  /*3160*/  UMOV UR6, 0x400 ;  /* 0x0000040000067882 */ /* 0x000fe40000000000 */
[----:B------:R-:W-:-:S06]  /*3170*/  ULEA UR6, UR61, UR6, 0x18 ;  /* 0x000000063d067291 */ /* 0x000fcc000f8ec0ff */
[----:B------:R-:W1:Y:S02]  /*3180*/  LDS.U8 R0, [UR5+0x1c] ;  /* 0x00001c05ff007984 */ /* 0x000e640008000000 */
[----:B-1----:R-:W-:-:S13]  /*3190*/  ISETP.NE.AND P0, PT, R0, RZ, PT ;  /* 0x000000ff0000720c */ /* 0x002fda0003f05270 */
[----:B------:R-:W-:Y:S05]  /*31a0*/  @P0 BRA `(.L_x_61) ;  /* 0x0000000000580947 */ /* 0x000fea0003800000 */
[----:B------:R-:W-:-:S13]  /*31b0*/  ELECT P0, URZ, PT ;  /* 0x0000000000ff782f */ /* 0x000fda0003800000 */
[----:B------:R-:W-:Y:S05]  /*31c0*/  @!P0 BRA `(.L_x_62) ;  /* 0x0000000000608947 */ /* 0x000fea0003800000 */
[----:B------:R-:W-:Y:S01]  /*31d0*/  UMOV UR4, 0x10 ;  /* 0x0000001000047882 */ /* 0x000fe20000000000 */
[----:B------:R-:W-:Y:S01]  /*31e0*/  HFMA2 R0, -RZ, RZ, 0, 5.9604644775390625e-08 ;  /* 0x00000001ff007431 */ /* 0x000fe200000001ff */
[----:B------:R-:W-:-:S03]  /*31f0*/  MOV R3, 0xffff ;  /* 0x0000ffff00037802 */ /* 0x000fc60000000f00 */
[----:B------:R-:W-:Y:S04]  /*3200*/  DEPBAR.LE SB1, 0x36 ;  /* 0x00009d800000791a */ /* 0x000fe80000000000 */
[----:B------:R-:W1:Y:S02]  /*3210*/  UTCATOMSWS.FIND_AND_SET.ALIGN UP0, UR4, UR4 ;  /* 0x00000004000475e3 */ /* 0x000e640008000800 */
[----:B-1----:R-:W-:Y:S01]  /*3220*/  MOV R4, UR4 ;  /* 0x0000000400047c02 */ /* 0x002fe20008000f00 */
[----:B------:R-:W-:Y:S06]  /*3230*/  BRA.U UP0, `(.L_x_63) ;  /* 0x0000000100187547 */ /* 0x000fec000b800000 */
.L_x_64:
[----:B------:R-:W-:Y:S05]  /*3240*/  NANOSLEEP 0x64 ;  /* 0x000000640000795d */ /* 0x000fea0003800000 */
[----:B------:R-:W-:-:S05]  /*3250*/  UMOV UR4, 0x10 ;  /* 0x0000001000047882 */ /* 0x000fca0000000000 */
[----:B------:R-:W-:Y:S04]  /*3260*/  DEPBAR.LE SB1, 0x36 ;  /* 0x00009d800000791a */ /* 0x000fe80000000000 */
[----:B------:R-:W1:Y:S02]  /*3270*/  UTCATOMSWS.FIND_AND_SET.ALIGN UP0, UR4, UR4 ;  /* 0x00000004000475e3 */ /* 0x000e640008000800 */
[----:B-1----:R-:W-:Y:S01]  /*3280*/  MOV R4, UR4 ;  /* 0x0000000400047c02 */ /* 0x002fe20008000f00 */
[----:B------:R-:W-:Y:S05]  /*3290*/  BRA.U !UP0, `(.L_x_64) ;  /* 0xfffffffd08e87547 */ /* 0x000fea000b83ffff */
.L_x_63:
[-C--:B------:R-:W-:Y:S02]  /*32a0*/  SHF.L.U32 R3, R3, R4.reuse, RZ ;  /* 0x0000000403037219 */ /* 0x080fe400000006ff */
[----:B------:R-:W-:Y:S01]  /*32b0*/  SHF.L.U32 R0, R0, R4, RZ ;  /* 0x0000000400007219 */ /* 0x000fe200000006ff */
[----:B------:R-:W-:Y:S02]  /*32c0*/  IMAD.SHL.U32 R4, R4, 0x20, RZ ;  /* 0x0000002004047824 */ /* 0x000fe400078e00ff */
[----:B------:R1:W-:Y:S04]  /*32d0*/  ATOMS.OR RZ, [UR5+0x14], R3 ;  /* 0x00001403ffff798c */ /* 0x0003e8000b000005 */
[----:B------:R1:W-:Y:S04]  /*32e0*/  ATOMS.OR RZ, [UR5+0x18], R0 ;  /* 0x00001800ffff798c */ /* 0x0003e8000b000005 */
[----:B------:R1:W-:Y:S01]  /*32f0*/  STS [UR6+0x150], R4 ;  /* 0x00015004ff007988 */ /* 0x0003e20008000806 */
[----:B------:R-:W-:Y:S05]  /*3300*/  BRA `(.L_x_62) ;  /* 0x0000000000107947 */ /* 0x000fea0003800000 */
.L_x_61:
[----:B------:R-:W-:Y:S02]  /*3310*/  MOV R0, 0xffffffff ;  /* 0xffffffff00007802 */ /* 0x000fe40000000f00 */
[----:B------:R-:W-:-:S03]  /*3320*/  MOV R4, 0x3350 ;  /* 0x0000335000047802 */ /* 0x000fc60000000f00 */
[----:B------:R1:W-:Y:S04]  /*3330*/  STS [UR6+0x150], R0 ;  /* 0x00015000ff007988 */ /* 0x0003e80008000806 */
[----:B-1---5:R-:W-:Y:S05]  /*3340*/  CALL.REL.NOINC `($__internal_1_$__cuda_sm10x_tcgen05_guardrail_trap_phase_invalid_during_alloc) ;  /* 0x0000004800607944 */ /* 0x022fea0003c00000 */
.L_x_62:
[----:B------:R-:W-:Y:S05]  /*3350*/  WARPSYNC.ALL ;  /* 0x0000000000007948 */ /* 0x000fea0003800000 */
[----:B------:R-:W2:Y:S01]  /*3360*/  S2UR UR4, SR_CgaCtaId ;  /* 0x00000000000479c3 */ /* 0x000ea20000008800 */
[----:B------:R-:W-:Y:S01]  /*3370*/  UMOV UR26, 0x400 ;  /* 0x00000400001a7882 */ /* 0x000fe20000000000 */
[----:B------:R-:W-:-:S06]  /*3380*/  NOP ;  /* 0x0000000000007918 */ /* 0x000fcc0000000000 */
[----:B------:R-:W-:Y:S06]  /*3390*/  BAR.ARV 0x6, 0xa0 ;  /* 0x0182800000007b1d */ /* 0x000fec0000002000 */
[----:B------:R-:W3:Y:S01]  /*33a0*/  LDCU UR5, c[0x0][0x38c] ;  /* 0x00007180ff0577ac */ /* 0x000ee20008000800 */
[----:B------:R-:W-:Y:S01]  /*33b0*/  LOP3.LUT R2, R2, 0xffff, RZ, 0xc0, !PT ;  /* 0x0000ffff02027812 */ /* 0x000fe200078ec0ff */
[----:B------:R-:W-:Y:S01]  /*33c0*/  IMAD.MOV.U32 R11, RZ, RZ, 0x1 ;  /* 0x00000001ff0b7424 */ /* 0x000fe200078e00ff */
[----:B------:R-:W-:Y:S01]  /*33d0*/  CS2R R8, SRZ ;  /* 0x0000000000087805 */ /* 0x000fe2000001ff00 */
[----:B------:R-:W4:Y:S01]  /*33e0*/  LDCU UR7, c[0x0][0x38c] ;  /* 0x00007180ff0777ac */ /* 0x000f220008000800 */
[----:B------:R-:W-:Y:S01]  /*33f0*/  R2UR UR27, R2 ;  /* 0x00000000021b72ca */ /* 0x000fe200000e0000 */
[----:B------:R-:W-:Y:S01]  /*3400*/  IMAD.MOV.U32 R10, RZ, RZ, RZ ;  /* 0x000000ffff0a7224 */ /* 0x000fe200078e00ff */
[----:B------:R-:W-:Y:S01]  /*3410*/  UMOV UR31, URZ ;  /* 0x000000ff001f7c82 */ /* 0x000fe20008000000 */
[----:B------:R-:W-:Y:S01]  /*3420*/  UMOV UR22, URZ ;  /* 0x000000ff00167c82 */ /* 0x000fe20008000000 */
[----:B--2---:R-:W-:Y:S01]  /*3430*/  ULEA UR26, UR4, UR26, 0x18 ;  /* 0x0000001a041a7291 */ /* 0x004fe2000f8ec0ff */
[----:B------:R-:W-:Y:S01]  /*3440*/  UMOV UR38, 0x0 ;  /* 0x0000000000267882 */ /* 0x000fe20000000000 */
[----:B------:R-:W-:-:S02]  /*3450*/  UMOV UR39, 0x8100010 ;  /* 0x0810001000277882 */ /* 0x000fc40000000000 */
[----:B------:R-:W-:Y:S02]  /*3460*/  UIADD3 UR4, UPT, UPT, UR26, 0x4400, URZ ;  /* 0x000044001a047890 */ /* 0x000fe4000fffe0ff */
[----:B------:R-:W-:Y:S02]  /*3470*/  UIADD3 UR6, UPT, UPT, UR26, 0x24400, URZ ;  /* 0x000244001a067890 */ /* 0x000fe4000fffe0ff */
[----:B---3--:R-:W-:Y:S01]  /*3480*/  UIADD3 UR5, UPT, UPT, UR5, 0x7f, URZ ;  /* 0x0000007f05057890 */ /* 0x008fe2000fffe0ff */
[----:B-1----:R-:W1:Y:S01]  /*3490*/  LDS R0, [UR26+0x150] ;  /* 0x0001501aff007984 */ /* 0x002e620008000800 */
[----:B------:R-:W-:Y:S01]  /*34a0*/  UMOV UR36, 0x0 ;  /* 0x0000000000247882 */ /* 0x000fe20000000000 */
[----:B------:R-:W-:Y:S01]  /*34b0*/  UMOV UR37, 0x8100010 ;  /* 0x0810001000257882 */ /* 0x000fe20000000000 */
[----:B------:R-:W-:Y:S02]  /*34c0*/  USHF.R.S32.HI UR40, URZ, 0x1f, UR5 ;  /* 0x0000001fff287899 */ /* 0x000fe40008011405 */
[----:B----4-:R-:W-:-:S02]  /*34d0*/  UISETP.GE.AND UP4, UPT, UR7, 0x1, UPT ;  /* 0x000000010700788c */ /* 0x010fc4000bf86270 */
[----:B------:R-:W-:Y:S02]  /*34e0*/  ULEA.HI UR40, UR40, UR5, URZ, 0x7 ;  /* 0x0000000528287291 */ /* 0x000fe4000f8f38ff */
[----:B------:R-:W-:Y:S02]  /*34f0*/  USHF.R.U32.HI UR5, URZ, 0x4, UR4 ;  /* 0x00000004ff057899 */ /* 0x000fe40008011604 */
[----:B------:R-:W-:Y:S02]  /*3500*/  USHF.R.S32.HI UR40, URZ, 0x7, UR40 ;  /* 0x00000007ff287899 */ /* 0x000fe40008011428 */
[----:B------:R-:W-:Y:S02]  /*3510*/  USHF.R.U32.HI UR4, URZ, 0x4, UR6 ;  /* 0x00000004ff047899 */ /* 0x000fe40008011606 */
[----:B------:R-:W-:Y:S02]  /*3520*/  UISETP.LT.AND UP0, UPT, UR40, 0x1, UPT ;  /* 0x000000012800788c */ /* 0x000fe4000bf01270 */
[----:B------:R-:W-:-:S02]  /*3530*/  ULOP3.LUT UR5, UR5, 0x3fff, URZ, 0xc0, !UPT ;  /* 0x00003fff05057892 */ /* 0x000fc4000f8ec0ff */
[----:B------:R-:W-:Y:S02]  /*3540*/  ULOP3.LUT UR4, UR4, 0x3fff, URZ, 0xc0, !UPT ;  /* 0x00003fff04047892 */ /* 0x000fe4000f8ec0ff */
[----:B------:R-:W-:Y:S02]  /*3550*/  USEL UR41, UR40, 0x1, !UP0 ;  /* 0x0000000128297887 */ /* 0x000fe4000c000000 */
[----:B------:R-:W-:Y:S02]  /*3560*/  ULOP3.LUT UR28, UR5, 0x10000, URZ, 0xfc, !UPT ;  /* 0x00010000051c7892 */ /* 0x000fe4000f8efcff */
[----:B------:R-:W-:Y:S02]  /*3570*/  ULOP3.LUT UR29, UR4, 0x10000, URZ, 0xfc, !UPT ;  /* 0x00010000041d7892 */ /* 0x000fe4000f8efcff */
[----:B------:R-:W-:Y:S01]  /*3580*/  UIADD3 UR41, UPT, UPT, -UR41, URZ, URZ ;  /* 0x000000ff29297290 */ /* 0x000fe2000fffe1ff */
[----:B------:R-:W-:Y:S01]  /*3590*/  UMOV UR34, 0x0 ;  /* 0x0000000000227882 */ /* 0x000fe20000000000 */
[----:B------:R-:W-:Y:S01]  /*35a0*/  UMOV UR35, 0x8100010 ;  /* 0x0810001000237882 */ /* 0x000fe20000000000 */
[----:B------:R-:W-:Y:S01]  /*35b0*/  UMOV UR32, 0x0 ;  /* 0x0000000000207882 */ /* 0x000fe20000000000 */
[----:B------:R-:W-:Y:S01]  /*35c0*/  UMOV UR33, 0x8100010 ;  /* 0x0810001000217882 */ /* 0x000fe20000000000 */
[----:B-1----:R-:W-:-:S15]  /*35d0*/  R2UR UR42, R0 ;  /* 0x00000000002a72ca */ /* 0x002fde00000e0000 */
.L_x_71:
[----:B------:R-:W-:Y:S02]  /*35e0*/  LEA R0, R10, UR26, 0x3 ;  /* 0x0000001a0a007c11 */ /* 0x000fe4000f8e18ff */
[----:B------:R-:W-:Y:S02]  /*35f0*/  SHF.L.U32 R2, R9, 0x1f, RZ ;  /* 0x0000001f09027819 */ /* 0x000fe400000006ff */
[----:B------:R-:W-:Y:S01]  /*3600*/  PLOP3.LUT P0, PT, PT, PT, UP4, 0x80, 0x8 ;  /* 0x000000000008781c */ /* 0x000fe20003f0f048 */
[----:B------:R-:W-:Y:S01]  /*3610*/  VIADD R3, R0, 0xb0 ;  /* 0x000000b000037836 */ /* 0x000fe20000000000 */
[----:B-1----:R-:W1:Y:S02]  /*3620*/  SYNCS.PHASECHK.TRANS64.TRYWAIT P1, [R0+URZ+0xa0], R2 ;  /* 0x0000a002000075a7 */ /* 0x002e6400080211ff */
[----:B-1-3--:R-:W-:Y:S09]  /*3630*/  @!P1 BRA `(.L_x_65) ;  /* 0x0000004000709947 */ /* 0x00aff20003800000 */
.L_x_130:
[----:B------:R-:W-:Y:S01]  /*3640*/  LEA R4, R10, UR26, 0x4 ;  /* 0x0000001a0a047c11 */ /* 0x000fe2000f8e20ff */
[----:B------:R-:W-:Y:S01]  /*3650*/  @UP4 ULEA UR4, UR22, UR26, 0x3 ;  /* 0x0000001a16044291 */ /* 0x000fe2000f8e18ff */
[----:B------:R-:W-:Y:S01]  /*3660*/  PLOP3.LUT P2, PT, PT, PT, PT, 0x80, 0x8 ;  /* 0x000000000008781c */ /* 0x000fe20003f4f070 */
[----:B------:R-:W-:Y:S01]  /*3670*/  ULEA UR30, UR31, UR26, 0x3 ;  /* 0x0000001a1f1e7291 */ /* 0x000fe2000f8e18ff */
[----:B------:R-:W-:Y:S01]  /*3680*/  PRMT R3, RZ, 0x654, R3 ;  /* 0x00000654ff037816 */ /* 0x000fe20000000003 */
[----:B------:R-:W-:Y:S01]  /*3690*/  ULEA UR11, UR31, UR42, 0x6 ;  /* 0x0000002a1f0b7291 */ /* 0x000fe2000f8e30ff */
[----:B------:R-:W2:Y:S01]  /*36a0*/  LDS.128 R4, [R4+0x130] ;  /* 0x0001300004047984 */ /* 0x000ea20000000c00 */
[----:B-1----:R-:W-:Y:S02]  /*36b0*/  @P0 SHF.L.U32 R2, R8, 0x1f, RZ ;  /* 0x0000001f08020819 */ /* 0x002fe400000006ff */
[----:B------:R-:W-:Y:S01]  /*36c0*/  SHF.L.U32 R0, R11, 0x1f, RZ ;  /* 0x0000001f0b007819 */ /* 0x000fe200000006ff */
[----:B------:R-:W-:Y:S01]  /*36d0*/  @!PT LDS RZ, [RZ] ;  /* 0x00000000fffff984 */ /* 0x000fe20000000800 */
[----:B------:R-:W-:Y:S01]  /*36e0*/  @!PT LDS RZ, [RZ] ;  /* 0x00000000fffff984 */ /* 0x000fe20000000800 */
[----:B------:R-:W-:Y:S01]  /*36f0*/  @!PT LDS RZ, [RZ] ;  /* 0x00000000fffff984 */ /* 0x000fe20000000800 */
[----:B------:R-:W-:Y:S01]  /*3700*/  @!PT LDS RZ, [RZ] ;  /* 0x00000000fffff984 */ /* 0x000fe20000000800 */
[----:B------:R1:W-:Y:S06]  /*3710*/  MEMBAR.ALL.CTA ;  /* 0x0000000000007992 */ /* 0x0003ec0000008000 */
[----:B-1----:R-:W1:Y:S02]  /*3720*/  FENCE.VIEW.ASYNC.S ;  /* 0x00000000000073c6 */ /* 0x002e640000000000 */
[----:B-1----:R1:W-:Y:S01]  /*3730*/  SYNCS.ARRIVE.TRANS64.RED.A1T0 RZ, [R3+URZ], RZ ;  /* 0x000000ff03ff79a7 */ /* 0x0023e200081004ff */
[----:B------:R1:W3:Y:S01]  /*3740*/  @P0 SYNCS.PHASECHK.TRANS64.TRYWAIT P2, [UR4], R2 ;  /* 0x00000002ff0005a7 */ /* 0x0002e20008041104 */
[----:B--2---:R-:W-:Y:S01]  /*3750*/  LOP3.LUT P1, RZ, R6, 0x1, RZ, 0xc0, !PT ;  /* 0x0000000106ff7812 */ /* 0x004fe2000782c0ff */
[----:B------:R-:W2:Y:S02]  /*3760*/  SYNCS.PHASECHK.TRANS64.TRYWAIT P0, [UR30+0xe0], R0 ;  /* 0x0000e000ff0075a7 */ /* 0x000ea4000800111e */
[----:B-123--:R-:W-:Y:S10]  /*3770*/  @!P0 BRA `(.L_x_66) ;  /* 0x0000004000348947 */ /* 0x00eff40003800000 */
.L_x_132:
[----:B------:R-:W-:Y:S01]  /*3780*/  IADD3 R10, PT, PT, R10, 0x1, RZ ;  /* 0x000000010a0a7810 */ /* 0x000fe20007ffe0ff */
[----:B------:R-:W-:Y:S06]  /*3790*/  BRA.U !UP4, `(.L_x_67) ;  /* 0x000000010cc07547 */ /* 0x000fec000b800000 */
[----:B------:R-:W-:Y:S01]  /*37a0*/  UPLOP3.LUT UP2, UPT, UPT, UPT, UPT, 0x40, 0x4 ;  /* 0x000000000004789c */ /* 0x000fe20003f4e870 */
[----:B------:R-:W-:Y:S01]  /*37b0*/  UMOV UR24, UR41 ;  /* 0x0000002900187c82 */ /* 0x000fe20008000000 */
[----:B------:R-:W-:Y:S01]  /*37c0*/  UMOV UR23, UR40 ;  /* 0x0000002800177c82 */ /* 0x000fe20008000000 */
[----:B------:R-:W-:-:S08]  /*37d0*/  UMOV UR10, UR22 ;  /* 0x00000016000a7c82 */ /* 0x000fd00008000000 */
.L_x_70:
[----:B------:R-:W-:Y:S02]  /*37e0*/  UIADD3 UR24, UPT, UPT, UR24, 0x1, URZ ;  /* 0x0000000118187890 */ /* 0x000fe4000fffe0ff */
[----:B--2---:R-:W-:Y:S02]  /*37f0*/  ULEA UR5, UR10, UR26, 0x3 ;  /* 0x0000001a0a057291 */ /* 0x004fe4000f8e18ff */
[----:B------:R-:W-:Y:S01]  /*3800*/  UISETP.NE.AND UP3, UPT, UR24, URZ, UPT ;  /* 0x000000ff1800728c */ /* 0x000fe2000bf65270 */
[----:B---3--:R-:W-:Y:S10]  /*3810*/  @P2 BRA `(.L_x_68) ;  /* 0x00000000000c2947 */ /* 0x008ff40003800000 */
[----:B-1----:R-:W-:Y:S04]  /*3820*/  SHF.L.U32 R2, R8, 0x1f, RZ ;  /* 0x0000001f08027819 */ /* 0x002fe800000006ff */
[----:B------:R-:W1:Y:S02]  /*3830*/  SYNCS.PHASECHK.TRANS64.TRYWAIT P0, [UR5], R2 ;  /* 0x00000002ff0075a7 */ /* 0x000e640008001105 */
[----:B-1----:R-:W-:Y:S05]  /*3840*/  @!P0 BRA `(.L_x_69) ;  /* 0x0000004000188947 */ /* 0x002fea0003800000 */
.L_x_68:
[----:B------:R-:W-:Y:S01]  /*3850*/  UISETP.NE.AND UP0, UPT, UR23, 0x1, UPT ;  /* 0x000000011700788c */ /* 0x000fe2000bf05270 */
[----:B------:R-:W-:Y:S01]  /*3860*/  PLOP3.LUT P2, PT, PT, PT, PT, 0x80, 0x8 ;  /* 0x000000000008781c */ /* 0x000fe20003f4f070 */
[----:B------:R-:W-:Y:S02]  /*3870*/  UIADD3 UR4, UPT, UPT, UR10, 0x1, URZ ;  /* 0x000000010a047890 */ /* 0x000fe4000fffe0ff */
[----:B------:R-:W-:Y:S02]  /*3880*/  UIADD3 UR25, UPT, UPT, UR5, 0x40, URZ ;  /* 0x0000004005197890 */ /* 0x000fe4000fffe0ff */
[----:B------:R-:W-:Y:S01]  /*3890*/  UISETP.NE.AND UP1, UPT, UR4, 0x8, UPT ;  /* 0x000000080400788c */ /* 0x000fe2000bf25270 */
[----:B------:R-:W-:Y:S01]  /*38a0*/  PLOP3.LUT P0, PT, PT, PT, UP0, 0x80, 0x8 ;  /* 0x000000000008781c */ /* 0x000fe20003f0f008 */
[----:B------:R-:W-:Y:S02]  /*38b0*/  UIADD3 UR23, UPT, UPT, UR23, -0x1, URZ ;  /* 0xffffffff17177890 */ /* 0x000fe4000fffe0ff */
[----:B------:R-:W-:Y:S02]  /*38c0*/  USEL UR6, URZ, 0x1, UP1 ;  /* 0x00000001ff067887 */ /* 0x000fe40008800000 */
[----:B------:R-:W-:Y:S01]  /*38d0*/  USEL UR22, UR4, URZ, UP1 ;  /* 0x000000ff04167287 */ /* 0x000fe20008800000 */
[----:B------:R-:W-:Y:S01]  /*38e0*/  UMOV UR7, 0x40004040 ;  /* 0x4000404000077882 */ /* 0x000fe20000000000 */
[----:B------:R-:W-:Y:S02]  /*38f0*/  UMOV UR5, 0x40004040 ;  /* 0x4000404000057882 */ /* 0x000fe40000000000 */
[----:B------:R-:W-:Y:S01]  /*3900*/  @UP0 ULEA UR4, UR22, UR26, 0x3 ;  /* 0x0000001a16040291 */ /* 0x000fe2000f8e18ff */
[----:B------:R-:W-:Y:S01]  /*3910*/  LOP3.LUT R8, R8, UR6, RZ, 0x3c, !PT ;  /* 0x0000000608087c12 */ /* 0x000fe2000f8e3cff */
[----:B------:R-:W-:Y:S01]  /*3920*/  ULEA UR6, UR10, UR29, 0x9 ;  /* 0x0000001d0a067291 */ /* 0x000fe2000f8e48ff */
[----:B------:R-:W-:Y:S02]  /*3930*/  UMOV UR21, 0x40004040 ;  /* 0x4000404000157882 */ /* 0x000fe40000000000 */
[----:B-1----:R-:W-:Y:S01]  /*3940*/  @P0 SHF.L.U32 R0, R8, 0x1f, RZ ;  /* 0x0000001f08000819 */ /* 0x002fe200000006ff */
[----:B------:R-:W-:Y:S02]  /*3950*/  UIADD3 UR20, UPT, UPT, UR6, 0x2, URZ ;  /* 0x0000000206147890 */ /* 0x000fe4000fffe0ff */
[----:B------:R-:W-:Y:S01]  /*3960*/  UIADD3 UR16, UPT, UPT, UR6, 0x4, URZ ;  /* 0x0000000406107890 */ /* 0x000fe2000fffe0ff */
[----:B------:R2:W3:Y:S01]  /*3970*/  @P0 SYNCS.PHASECHK.TRANS64.TRYWAIT P2, [UR4], R0 ;  /* 0x00000000ff0005a7 */ /* 0x0004e20008041104 */
[----:B------:R-:W-:Y:S02]  /*3980*/  ULEA UR4, UR10, UR28, 0xa ;  /* 0x0000001c0a047291 */ /* 0x000fe4000f8e50ff */
[----:B------:R-:W-:Y:S02]  /*3990*/  UIADD3 UR12, UPT, UPT, UR6, 0x6, URZ ;  /* 0x00000006060c7890 */ /* 0x000fe4000fffe0ff */
[----:B------:R-:W-:Y:S02]  /*39a0*/  UIADD3 UR18, UPT, UPT, UR4, 0x2, URZ ;  /* 0x0000000204127890 */ /* 0x000fe4000fffe0ff */
[----:B------:R-:W-:Y:S02]  /*39b0*/  UIADD3 UR14, UPT, UPT, UR4, 0x4, URZ ;  /* 0x00000004040e7890 */ /* 0x000fe4000fffe0ff */
[----:B------:R-:W-:Y:S01]  /*39c0*/  UIADD3 UR8, UPT, UPT, UR4, 0x6, URZ ;  /* 0x0000000604087890 */ /* 0x000fe2000fffe0ff */
[----:B------:R2:W-:Y:S01]  /*39d0*/  UTCQMMA gdesc[UR4], gdesc[UR6], tmem[UR11], tmem[UR38], idesc[UR39], UP2 ;  /* 0x00ff2606040075ea */ /* 0x0005e2000900030b */
[----:B------:R-:W-:Y:S01]  /*39e0*/  UPLOP3.LUT UP2, UPT, UPT, UPT, UPT, 0x80, 0x8 ;  /* 0x000000000008789c */ /* 0x000fe20003f4f070 */
[----:B------:R-:W-:Y:S01]  /*39f0*/  UMOV UR19, 0x40004040 ;  /* 0x4000404000137882 */ /* 0x000fe20000000000 */
[----:B------:R-:W-:Y:S01]  /*3a00*/  UMOV UR17, 0x40004040 ;  /* 0x4000404000117882 */ /* 0x000fe20000000000 */
[----:B------:R2:W-:Y:S01]  /*3a10*/  UTCQMMA gdesc[UR18], gdesc[UR20], tmem[UR11], tmem[UR36], idesc[UR37], UPT ;  /* 0x00ff2414120075ea */ /* 0x0005e2000b80030b */
[----:B------:R-:W-:Y:S01]  /*3a20*/  UMOV UR15, 0x40004040 ;  /* 0x40004040000f7882 */ /* 0x000fe20000000000 */
[----:B------:R-:W-:Y:S01]  /*3a30*/  UMOV UR13, 0x40004040 ;  /* 0x40004040000d7882 */ /* 0x000fe20000000000 */
[----:B------:R-:W-:Y:S01]  /*3a40*/  UMOV UR9, 0x40004040 ;  /* 0x4000404000097882 */ /* 0x000fe20000000000 */
[----:B------:R2:W-:Y:S01]  /*3a50*/  UTCQMMA gdesc[UR14], gdesc[UR16], tmem[UR11], tmem[UR34], idesc[UR35], UPT ;  /* 0x00ff22100e0075ea */ /* 0x0005e2000b80030b */
[----:B------:R2:W-:Y:S01]  /*3a60*/  UTCQMMA gdesc[UR8], gdesc[UR12], tmem[UR11], tmem[UR32], idesc[UR33], UPT ;  /* 0x00ff200c080075ea */ /* 0x0005e2000b80030b */
[----:B------:R2:W-:Y:S01]  /*3a70*/  UTCBAR.MULTICAST [UR25], URZ, UR27 ;  /* 0x000000ff190073e9 */ /* 0x0005e2000800081b */
[----:B------:R-:W-:Y:S01]  /*3a80*/  UMOV UR10, UR22 ;  /* 0x00000016000a7c82 */ /* 0x000fe20008000000 */
[----:B------:R-:W-:Y:S05]  /*3a90*/  BRA.U UP3, `(.L_x_70) ;  /* 0xfffffffd03507547 */ /* 0x000fea000b83ffff */
.L_x_67:
[----:B--2---:R-:W-:Y:S01]  /*3aa0*/  UIADD3 UR4, UPT, UPT, UR31, 0x1, URZ ;  /* 0x000000011f047890 */ /* 0x004fe2000fffe0ff */
[C---:B------:R-:W-:Y:S01]  /*3ab0*/  ISETP.NE.AND P0, PT, R10.reuse, 0x2, PT ;  /* 0x000000020a00780c */ /* 0x040fe20003f05270 */
[----:B------:R-:W-:Y:S02]  /*3ac0*/  UIADD3 UR5, UPT, UPT, UR30, 0xc0, URZ ;  /* 0x000000c01e057890 */ /* 0x000fe4000fffe0ff */
[----:B------:R-:W-:Y:S01]  /*3ad0*/  UISETP.NE.AND UP0, UPT, UR4, 0x4, UPT ;  /* 0x000000040400788c */ /* 0x000fe2000bf05270 */
[----:B-1----:R-:W-:Y:S02]  /*3ae0*/  SEL R0, RZ, 0x1, P0 ;  /* 0x00000001ff007807 */ /* 0x002fe40000000000 */
[----:B------:R-:W-:Y:S01]  /*3af0*/  SEL R10, R10, RZ, P0 ;  /* 0x000000ff0a0a7207 */ /* 0x000fe20000000000 */
[----:B------:R-:W-:Y:S01]  /*3b00*/  USEL UR6, URZ, 0x1, UP0 ;  /* 0x00000001ff067887 */ /* 0x000fe20008000000 */
[----:B------:R-:W-:Y:S01]  /*3b10*/  LOP3.LUT R9, R9, R0, RZ, 0x3c, !PT ;  /* 0x0000000009097212 */ /* 0x000fe200078e3cff */
[----:B------:R-:W-:Y:S01]  /*3b20*/  USEL UR31, UR4, URZ, UP0 ;  /* 0x000000ff041f7287 */ /* 0x000fe20008000000 */
[----:B------:R1:W-:Y:S03]  /*3b30*/  UTCBAR [UR5], URZ ;  /* 0x000000ff050073e9 */ /* 0x0003e600080000ff */
[----:B------:R-:W-:Y:S01]  /*3b40*/  LOP3.LUT R11, R11, UR6, RZ, 0x3c, !PT ;  /* 0x000000060b0b7c12 */ /* 0x000fe2000f8e3cff */
[----:B------:R-:W-:Y:S07]  /*3b50*/  @P1 BRA `(.L_x_71) ;  /* 0xfffffff800a01947 */ /* 0x000fee000383ffff */
[----:B------:R-:W2:Y:S01]  /*3b60*/  S2UR UR8, SR_CgaCtaId ;  /* 0x00000000000879c3 */ /* 0x000ea20000008800 */
[----:B------:R-:W-:Y:S01]  /*3b70*/  ELECT P0, URZ, PT ;  /* 0x0000000000ff782f */ /* 0x000fe20003800000 */
[----:B------:R-:W-:Y:S01]  /*3b80*/  IMAD.MOV.U32 R0, RZ, RZ, 0x1 ;  /* 0x00000001ff007424 */ /* 0x000fe200078e00ff */
[----:B------:R-:W-:Y:S01]  /*3b90*/  UIADD3 UR26, UPT, UPT, UR26, 0xe0, URZ ;  /* 0x000000e01a1a7890 */ /* 0x000fe2000fffe0ff */
[----:B------:R-:W-:Y:S01]  /*3ba0*/  SHF.L.U32 R2, R11, 0x1f, RZ ;  /* 0x0000001f0b027819 */ /* 0x000fe200000006ff */
[----:B------:R-:W-:-:S03]  /*3bb0*/  UMOV UR4, 0x40 ;  /* 0x0000004000047882 */ /* 0x000fc60000000000 */
[----:B------:R-:W-:Y:S01]  /*3bc0*/  UVIRTCOUNT.DEALLOC.SMPOOL 0x80 ;  /* 0x000000800000784c */ /* 0x000fe20000000000 */
[----:B--2---:R-:W-:Y:S02]  /*3bd0*/  ULEA UR8, UR8, UR4, 0x18 ;  /* 0x0000000408087291 */ /* 0x004fe4000f8ec0ff */
[----:B------:R-:W-:-:S07]  /*3be0*/  ULEA UR4, UR31, UR26, 0x3 ;  /* 0x0000001a1f047291 */ /* 0x000fce000f8e18ff */
[----:B------:R2:W-:Y:S02]  /*3bf0*/  @P0 STS.U8 [UR8+0x1c], R0 ;  /* 0x00001c00ff000988 */ /* 0x0005e40008000008 */
[----:B------:R-:W4:Y:S02]  /*3c00*/  SYNCS.PHASECHK.TRANS64.TRYWAIT P0, [UR4], R2 ;  /* 0x00000002ff0075a7 */ /* 0x000f240008001104 */
[----:B--2-4-:R-:W-:Y:S05]  /*3c10*/  @!P0 BRA `(.L_x_72) ;  /* 0x0000003c003c8947 */ /* 0x014fea0003800000 */
.L_x_135:
[----:B------:R-:W-:-:S04]  /*3c20*/  UIADD3 UR4, UPT, UPT, UR31, 0x1, URZ ;  /* 0x000000011f047890 */ /* 0x000fc8000fffe0ff */
[----:B------:R-:W-:-:S04]  /*3c30*/  UISETP.NE.AND UP0, UPT, UR4, 0x4, UPT ;  /* 0x000000040400788c */ /* 0x000fc8000bf05270 */
[----:B------:R-:W-:Y:S02]  /*3c40*/  USEL UR6, URZ, 0x1, UP0 ;  /* 0x00000001ff067887 */ /* 0x000fe40008000000 */
[----:B------:R-:W-:-:S04]  /*3c50*/  USEL UR4, UR4, URZ, UP0 ;  /* 0x000000ff04047287 */ /* 0x000fc80008000000 */
[----:B-1----:R-:W-:Y:S01]  /*3c60*/  ULEA UR5, UR4, UR26, 0x3 ;  /* 0x0000001a04057291 */ /* 0x002fe2000f8e18ff */
[----:B--2---:R-:W-:-:S04]  /*3c70*/  LOP3.LUT R2, R11, UR6, RZ, 0x3c, !PT ;  /* 0x000000060b027c12 */ /* 0x004fc8000f8e3cff */
[----:B------:R-:W-:-:S04]  /*3c80*/  SHF.L.U32 R3, R2, 0x1f, RZ ;  /* 0x0000001f02037819 */ /* 0x000fc800000006ff */
[----:B------:R-:W1:Y:S02]  /*3c90*/  SYNCS.PHASECHK.TRANS64.TRYWAIT P0, [UR5], R3 ;  /* 0x00000003ff0075a7 */ /* 0x000e640008001105 */
[----:B-1----:R-:W-:Y:S05]  /*3ca0*/  @!P0 BRA `(.L_x_73) ;  /* 0x0000003c00308947 */ /* 0x002fea0003800000 */
.L_x_137:
        /* <DEDUP_REMOVED lines=9> */
.L_x_139:
[----:B------:R-:W-:-:S04]  /*3d40*/  UIADD3 UR4, UPT, UPT, UR4, 0x1, URZ ;  /* 0x0000000104047890 */ /* 0x000fc8000fffe0ff */
[----:B------:R-:W-:-:S04]  /*3d50*/  UISETP.NE.AND UP0, UPT, UR4, 0x4, UPT ;  /* 0x000000040400788c */ /* 0x000fc8000bf05270 */
[----:B------:R-:W-:Y:S02]  /*3d60*/  USEL UR5, URZ, 0x1, UP0 ;  /* 0x00000001ff057887 */ /* 0x000fe40008000000 */
[----:B------:R-:W-:-:S04]  /*3d70*/  USEL UR4, UR4, URZ, UP0 ;  /* 0x000000ff04047287 */ /* 0x000fc80008000000 */
[----:B------:R-:W-:Y:S01]  /*3d80*/  ULEA UR4, UR4, UR26, 0x3 ;  /* 0x0000001a04047291 */ /* 0x000fe2000f8e18ff */
[----:B------:R-:W-:-:S04]  /*3d90*/  LOP3.LUT R2, R2, UR5, RZ, 0x3c, !PT ;  /* 0x0000000502027c12 */ /* 0x000fc8000f8e3cff */
[----:B------:R-:W-:-:S04]  /*3da0*/  SHF.L.U32 R2, R2, 0x1f, RZ ;  /* 0x0000001f02027819 */ /* 0x000fc800000006ff */
[----:B------:R-:W2:Y:S02]  /*3db0*/  SYNCS.PHASECHK.TRANS64.TRYWAIT P0, [UR4], R2 ;  /* 0x00000002ff0075a7 */ /* 0x000ea40008001104 */
[----:B--2---:R-:W-:Y:S05]  /*3dc0*/  @!P0 BRA `(.L_x_75) ;  /* 0x0000003c00188947 */ /* 0x004fea0003800000 */
.L_x_141:
[----:B------:R-:W-:Y:S01]  /*3dd0*/  NOP ;  /* 0x0000000000007918 */ /* 0x000fe20000000000 */
[----:B-1----:R-:W1:Y:S01]  /*3de0*/  LDS R0, [UR8+0x14] ;  /* 0x00001408ff007984 */ /* 0x002e620008000800 */
[----:B------:R-:W-:Y:S01]  /*3df0*/  ULOP3.LUT UR4, UR42, 0xffff, URZ, 0xc0, !UPT ;  /* 0x0000ffff2a047892 */ /* 0x000fe2000f8ec0ff */
[----:B------:R-:W-:Y:S01]  /*3e00*/  UMOV UR5, 0xffff ;  /* 0x0000ffff00057882 */ /* 0x000fe20000000000 */
[----:B------:R-:W-:Y:S02]  /*3e10*/  UMOV UR6, 0x1 ;  /* 0x0000000100067882 */ /* 0x000fe40000000000 */
[----:B------:R-:W-:-:S04]  /*3e20*/  USHF.R.U32.HI UR4, URZ, 0x5, UR4 ;  /* 0x00000005ff047899 */ /* 0x000fc80008011604 */
[----:B------:R-:W-:Y:S02]  /*3e30*/  USHF.L.U32 UR5, UR5, UR4, URZ ;  /* 0x0000000405057299 */ /* 0x000fe400080006ff */
[----:B------:R-:W-:-:S04]  /*3e40*/  USHF.L.U32 UR4, UR6, UR4, URZ ;  /* 0x0000000406047299 */ /* 0x000fc800080006ff */
[----:B-1----:R-:W-:-:S04]  /*3e50*/  LOP3.LUT R0, R0, UR5, RZ, 0xc0, !PT ;  /* 0x0000000500007c12 */ /* 0x002fc8000f8ec0ff */
[----:B------:R-:W-:-:S13]  /*3e60*/  ISETP.NE.AND P0, PT, R0, UR5, PT ;  /* 0x0000000500007c0c */ /* 0x000fda000bf05270 */
[----:B------:R-:W-:Y:S05]  /*3e70*/  @P0 BRA `(.L_x_76) ;  /* 0x0000000000580947 */ /* 0x000fea0003800000 */
[----:B------:R-:W1:Y:S02]  /*3e80*/  LDS R0, [UR8+0x18] ;  /* 0x00001808ff007984 */ /* 0x000e640008000800 */
[----:B-1----:R-:W-:-:S04]  /*3e90*/  LOP3.LUT R0, R0, UR4, RZ, 0xc0, !PT ;  /* 0x0000000400007c12 */ /* 0x002fc8000f8ec0ff */
[----:B------:R-:W-:-:S13]  /*3ea0*/  ISETP.NE.AND P0, PT, R0, UR4, PT ;  /* 0x0000000400007c0c */ /* 0x000fda000bf05270 */
[----:B------:R-:W-:Y:S05]  /*3eb0*/  @P0 BRA `(.L_x_77) ;  /* 0x00000000003c0947 */ /* 0x000fea0003800000 */
[----:B------:R-:W1:Y:S01]  /*3ec0*/  S2R R2, SR_LANEID ;  /* 0x0000000000027919 */ /* 0x000e620000000000 */
[----:B------:R-:W-:-:S06]  /*3ed0*/  ULOP3.LUT UR5, URZ, UR5, URZ, 0x33, !UPT ;  /* 0x00000005ff057292 */ /* 0x000fcc000f8e33ff */
[----:B------:R-:W-:-:S04]  /*3ee0*/  IMAD.U32 R0, RZ, RZ, UR5 ;  /* 0x00000005ff007e24 */ /* 0x000fc8000f8e00ff */
[----:B------:R2:W4:Y:S02]  /*3ef0*/  REDUX UR7, R0 ;  /* 0x00000000000773c4 */ /* 0x0005240000000000 */
[----:B------:R1:W-:Y:S01]  /*3f00*/  UTCATOMSWS.AND URZ, UR5 ;  /* 0x0000000500ff79e3 */ /* 0x0003e20008000000 */
[----:B--2---:R-:W-:Y:S01]  /*3f10*/  LOP3.LUT R0, RZ, UR4, RZ, 0x33, !PT ;  /* 0x00000004ff007c12 */ /* 0x004fe2000f8e33ff */
[----:B------:R-:W-:Y:S02]  /*3f20*/  VOTEU.ANY UR4, UPT, PT ;  /* 0x0000000000047886 */ /* 0x000fe400038e0100 */
[----:B------:R-:W-:Y:S02]  /*3f30*/  UFLO.U32 UR4, UR4 ;  /* 0x00000004000472bd */ /* 0x000fe400080e0000 */
[----:B------:R-:W2:Y:S04]  /*3f40*/  REDUX UR6, R0 ;  /* 0x00000000000673c4 */ /* 0x000ea80000000000 */
[----:B-1----:R-:W-:-:S02]  /*3f50*/  ISETP.EQ.U32.AND P0, PT, R2, UR4, PT ;  /* 0x0000000402007c0c */ /* 0x002fc4000bf02070 */
[----:B----4-:R-:W-:-:S11]  /*3f60*/  MOV R2, UR7 ;  /* 0x0000000700027c02 */ /* 0x010fd60008000f00 */
[----:B------:R1:W-:Y:S01]  /*3f70*/  @P0 ATOMS.AND RZ, [UR8+0x14], R2 ;  /* 0x00001402ffff098c */ /* 0x0003e2000a800008 */
[----:B--2---:R-:W-:-:S05]  /*3f80*/  IMAD.U32 R0, RZ, RZ, UR6 ;  /* 0x00000006ff007e24 */ /* 0x004fca000f8e00ff */
[----:B------:R1:W-:Y:S01]  /*3f90*/  @P0 ATOMS.AND RZ, [UR8+0x18], R0 ;  /* 0x00001800ffff098c */ /* 0x0003e2000a800008 */
[----:B------:R-:W-:Y:S05]  /*3fa0*/  BRA `(.L_x_78) ;  /* 0x0000000000147947 */ /* 0x000fea0003800000 */
.L_x_77:
[----:B------:R-:W-:Y:S02]  /*3fb0*/  MOV R2, 0x3fd0 ;  /* 0x00003fd000027802 */ /* 0x000fe40000000f00 */
[----:B---3-5:R-:W-:Y:S05]  /*3fc0*/  CALL.REL.NOINC `($__internal_0_$__cuda_sm10x_tcgen05_guardrail_trap_col_being_dealloced_not_returned_by_alloc) ;  /* 0x0000003c00347944 */ /* 0x028fea0003c00000 */
[----:B------:R-:W-:Y:S05]  /*3fd0*/  BRA `(.L_x_78) ;  /* 0x0000000000087947 */ /* 0x000fea0003800000 */
.L_x_76:
[----:B------:R-:W-:Y:S02]  /*3fe0*/  MOV R2, 0x4000 ;  /* 0x0000400000027802 */ /* 0x000fe40000000f00 */
[----:B---3-5:R-:W-:Y:S05]  /*3ff0*/  CALL.REL.NOINC `($__internal_2_$__cuda_sm10x_tcgen05_guardrail_trap_unallocated_columns_being_dealloced) ;  /* 0x0000003c00407944 */ /* 0x028fea0003c00000 */
.L_x_78:
[----:B------:R-:W-:Y:S01]  /*4000*/  NOP ;  /* 0x0000000000007918 */ /* 0x000fe20000000000 */
[----:B------:R-:W-:Y:S05]  /*4010*/  EXIT ;  /* 0x000000000000794d */ /* 0x000fea0003800000 */
.L_x_60:
[----:B------:R-:W-:-:S09]  /*4020*/  UISETP.NE.OR UP0, UPT, UR22, 0x3, !UP3 ;  /* 0x000000031600788c */ /* 0x000fd2000df05670 */
[----:B------:R-:W-:Y:S05]  /*4030*/  BRA.U UP0, `(.L_x_79) ;  /* 0x0000000d00087547 */ /* 0x000fea000b800000 */
[----:B------:R-:W1:Y:S01]  /*4040*/  LDCU UR26, c[0x0][0x370] ;  /* 0x00006e00ff1a77ac */ /* 0x000e620008000800 */
[----:B------:R-:W2:Y:S01]  /*4050*/  LDC.64 R16, c[0x0][0x348] ;  /* 0x0000d200ff107b82 */ /* 0x000ea20000000a00 */
[----:B------:R-:W-:Y:S02]  /*4060*/  HFMA2 R13, -RZ, RZ, 0, 0 ;  /* 0x00000000ff0d7431 */ /* 0x000fe400000001ff */
[----:B------:R-:W-:Y:S01]  /*4070*/  IMAD.MOV.U32 R15, RZ, RZ, 0x1 ;  /* 0x00000001ff0f7424 */ /* 0x000fe200078e00ff */
[----:B------:R-:W1:Y:S01]  /*4080*/  LDCU.128 UR28, c[0x0][0xb10] ;  /* 0x00016200ff1c77ac */ /* 0x000e620008000c00 */
[----:B------:R-:W-:Y:S01]  /*4090*/  IMAD.MOV.U32 R14, RZ, RZ, RZ ;  /* 0x000000ffff0e7224 */ /* 0x000fe200078e00ff */
[----:B------:R-:W-:Y:S01]  /*40a0*/  MOV R12, 0x2000 ;  /* 0x00002000000c7802 */ /* 0x000fe20000000f00 */
[----:B------:R-:W3:Y:S01]  /*40b0*/  LDCU UR25, c[0x0][0x374] ;  /* 0x00006e80ff1977ac */ /* 0x000ee20008000800 */
[----:B------:R-:W4:Y:S01]  /*40c0*/  LDC.64 R2, c[0x0][0x888] ;  /* 0x00022200ff027b82 */ /* 0x000f220000000a00 */
[----:B------:R-:W3:Y:S01]  /*40d0*/  LDCU UR16, c[0x0][0xb0c] ;  /* 0x00016180ff1077ac */ /* 0x000ee20008000800 */
[----:B------:R-:W2:Y:S06]  /*40e0*/  LDCU UR35, c[0x0][0xb20] ;  /* 0x00016400ff2377ac */ /* 0x000eac0008000800 */
[----:B------:R-:W4:Y:S01]  /*40f0*/  LDC.64 R4, c[0x0][0x890] ;  /* 0x00022400ff047b82 */ /* 0x000f220000000a00 */
[----:B------:R-:W2:Y:S01]  /*4100*/  LDCU UR4, c[0x0][0xb30] ;  /* 0x00016600ff0477ac */ /* 0x000ea20008000800 */
[----:B------:R-:W-:Y:S01]  /*4110*/  UMOV UR17, 0x400 ;  /* 0x0000040000117882 */ /* 0x000fe20000000000 */
[----:B-1----:R-:W-:-:S02]  /*4120*/  UIMAD.WIDE.U32 UR6, UR26, UR28, URZ ;  /* 0x0000001c1a0672a5 */ /* 0x002fc4000f8e00ff */
[----:B---3--:R-:W-:Y:S02]  /*4130*/  UIMAD.WIDE.U32 UR8, UR25, UR31, URZ ;  /* 0x0000001f190872a5 */ /* 0x008fe4000f8e00ff */
[----:B------:R-:W-:Y:S02]  /*4140*/  ULEA UR17, UR61, UR17, 0x18 ;  /* 0x000000113d117291 */ /* 0x000fe4000f8ec0ff */
[----:B------:R-:W-:Y:S02]  /*4150*/  UPLOP3.LUT UP3, UPT, UPT, UPT, UPT, 0x40, 0x4 ;  /* 0x000000000004789c */ /* 0x000fe40003f6e870 */
[----:B------:R-:W-:Y:S01]  /*4160*/  UIADD3 UR27, UPT, UPT, UR17, 0x80, URZ ;  /* 0x00000080111b7890 */ /* 0x000fe2000fffe0ff */
[----:B------:R-:W-:Y:S01]  /*4170*/  UMOV UR6, UR7 ;  /* 0x0000000700067c82 */ /* 0x000fe20008000000 */
[----:B------:R-:W-:Y:S01]  /*4180*/  UMOV UR32, UR9 ;  /* 0x0000000900207c82 */ /* 0x000fe20008000000 */
[----:B------:R-:W-:Y:S02]  /*4190*/  UISETP.GE.AND UP0, UPT, UR40, 0x1, UPT ;  /* 0x000000012800788c */ /* 0x000fe4000bf06270 */
[----:B------:R-:W-:Y:S01]  /*41a0*/  UISETP.NE.AND UP4, UPT, UR40, 0x1, UPT ;  /* 0x000000012800788c */ /* 0x000fe2000bf85270 */
[----:B------:R-:W1:Y:S01]  /*41b0*/  LDCU.64 UR14, c[0x0][0xb28] ;  /* 0x00016500ff0e77ac */ /* 0x000e620008000a00 */
[----:B------:R-:W-:-:S02]  /*41c0*/  UISETP.NE.AND UP6, UPT, UR16, 0x1, UPT ;  /* 0x000000011000788c */ /* 0x000fc4000bfc5270 */
[----:B------:R-:W-:Y:S02]  /*41d0*/  UISETP.NE.AND UP5, UPT, UR30, 0x1, UPT ;  /* 0x000000011e00788c */ /* 0x000fe4000bfa5270 */
[----:B------:R-:W-:Y:S02]  /*41e0*/  UPRMT UR27, UR61, 0x654, UR27 ;  /* 0x000006543d1b7896 */ /* 0x000fe4000800001b */
[----:B------:R-:W-:Y:S02]  /*41f0*/  USHF.R.U32.HI UR33, URZ, UR29, UR6 ;  /* 0x0000001dff217299 */ /* 0x000fe40008011606 */
[----:B--2---:R-:W-:Y:S02]  /*4200*/  USHF.R.U32.HI UR32, URZ, UR35, UR32 ;  /* 0x00000023ff207299 */ /* 0x004fe40008011620 */
[----:B------:R-:W-:-:S11]  /*4210*/  UISETP.NE.AND UP2, UPT, UR4, 0x1, UPT ;  /* 0x000000010400788c */ /* 0x000fd6000bf45270 */
.L_x_87:
[C---:B------:R-:W-:Y:S02]  /*4220*/  LEA R7, R14.reuse, UR17, 0x3 ;  /* 0x000000110e077c11 */ /* 0x040fe4000f8e18ff */
[----:B------:R-:W-:Y:S02]  /*4230*/  SHF.L.U32 R0, R13, 0x1f, RZ ;  /* 0x0000001f0d007819 */ /* 0x000fe400000006ff */
[----:B------:R-:W-:Y:S02]  /*4240*/  LEA R8, R14, UR17, 0x4 ;  /* 0x000000110e087c11 */ /* 0x000fe4000f8e20ff */
[----:B--2---:R-:W2:Y:S02]  /*4250*/  SYNCS.PHASECHK.TRANS64.TRYWAIT P0, [R7+URZ+0xa0], R0 ;  /* 0x0000a000070075a7 */ /* 0x004ea400080011ff */
[----:B--2---:R-:W-:Y:S05]  /*4260*/  @!P0 BRA `(.L_x_80) ;  /* 0x0000003800088947 */ /* 0x004fea0003800000 */
.L_x_142:
[----:B------:R-:W3:Y:S01]  /*4270*/  LDS.128 R8, [R8+0x130] ;  /* 0x0001300008087984 */ /* 0x000ee20000000c00 */
[----:B------:R-:W-:Y:S01]  /*4280*/  UISETP.GE.AND UP0, UPT, UR40, 0x1, UPT ;  /* 0x000000012800788c */ /* 0x000fe2000bf06270 */
[----:B------:R-:W-:Y:S01]  /*4290*/  @!PT LDS RZ, [RZ] ;  /* 0x00000000fffff984 */ /* 0x000fe20000000800 */
[----:B------:R-:W-:Y:S01]  /*42a0*/  @!PT LDS RZ, [RZ] ;  /* 0x00000000fffff984 */ /* 0x000fe20000000800 */
[----:B------:R-:W-:Y:S01]  /*42b0*/  @!PT LDS RZ, [RZ] ;  /* 0x00000000fffff984 */ /* 0x000fe20000000800 */
[----:B------:R-:W-:Y:S01]  /*42c0*/  @!PT LDS RZ, [RZ] ;  /* 0x00000000fffff984 */ /* 0x000fe20000000800 */
[----:B------:R1:W-:Y:S06]  /*42d0*/  MEMBAR.ALL.CTA ;  /* 0x0000000000007992 */ /* 0x0003ec0000008000 */
[----:B-1----:R-:W1:Y:S01]  /*42e0*/  FENCE.VIEW.ASYNC.S ;  /* 0x00000000000073c6 */ /* 0x002e620000000000 */
[----:B---3--:R-:W-:Y:S11]  /*42f0*/  LOP3.LUT P0, RZ, R10, 0x1, RZ, 0xc0, !PT ;  /* 0x000000010aff7812 */ /* 0x008ff6000780c0ff */
[----:B------:R-:W-:Y:S02]  /*4300*/  @!UPT UIADD3 URZ, UPT, UPT, URZ, URZ, URZ ;  /* 0x000000fffffff290 */ /* 0x000fe4000fffe0ff */
[----:B-1----:R-:W-:Y:S01]  /*4310*/  VOTEU.ANY UP1, P0 ;  /* 0x0000000000ff7886 */ /* 0x002fe20000020100 */
[----:B------:R-:W-:Y:S11]  /*4320*/  PLOP3.LUT P0, PT, PT, PT, UP1, 0x80, 0x8 ;  /* 0x000000000008781c */ /* 0x000ff60003f0f018 */
[----:B------:R-:W-:Y:S02]  /*4330*/  @!UPT UIADD3 URZ, UPT, UPT, URZ, URZ, URZ ;  /* 0x000000fffffff290 */ /* 0x000fe4000fffe0ff */
[----:B--2---:R-:W-:Y:S02]  /*4340*/  @P0 SHF.R.U32.HI R0, RZ, 0x10, R9 ;  /* 0x00000010ff000819 */ /* 0x004fe40000011609 */
[----:B------:R-:W-:Y:S02]  /*4350*/  @P0 MOV R6, R8 ;  /* 0x0000000800060202 */ /* 0x000fe40000000f00 */
[----:B------:R-:W-:Y:S01]  /*4360*/  @P0 R2UR UR4, R0 ;  /* 0x00000000000402ca */ /* 0x000fe200000e0000 */
[----:B------:R-:W-:Y:S01]  /*4370*/  VIADD R0, R7, 0xb0 ;  /* 0x000000b007007836 */ /* 0x000fe20000000000 */
[----:B------:R-:W-:Y:S02]  /*4380*/  @P0 LOP3.LUT R8, R9, 0xffff, RZ, 0xc0, !PT ;  /* 0x0000ffff09080812 */ /* 0x000fe400078ec0ff */
[----:B------:R-:W-:Y:S02]  /*4390*/  @P0 R2UR UR6, R6 ;  /* 0x00000000060602ca */ /* 0x000fe400000e0000 */
[----:B------:R-:W-:Y:S02]  /*43a0*/  PRMT R0, RZ, 0x654, R0 ;  /* 0x00000654ff007816 */ /* 0x000fe40000000000 */
[----:B------:R-:W-:Y:S02]  /*43b0*/  @P0 R2UR UR5, R8 ;  /* 0x00000000080502ca */ /* 0x000fe400000e0000 */
[----:B------:R1:W-:Y:S03]  /*43c0*/  SYNCS.ARRIVE.TRANS64.RED.A1T0 RZ, [R0+URZ], RZ ;  /* 0x000000ff00ff79a7 */ /* 0x0003e600081004ff */
[----:B------:R-:W-:Y:S04]  /*43d0*/  @UP1 UMOV UR24, UR4 ;  /* 0x0000000400181c82 */ /* 0x000fe80008000000 */
[----:B------:R-:W-:Y:S04]  /*43e0*/  @UP1 UMOV UR13, UR6 ;  /* 0x00000006000d1c82 */ /* 0x000fe80008000000 */
[----:B------:R-:W-:Y:S01]  /*43f0*/  @UP1 UMOV UR7, UR5 ;  /* 0x0000000500071c82 */ /* 0x000fe20008000000 */
[----:B------:R-:W-:Y:S05]  /*4400*/  BRA.U !UP0, `(.L_x_81) ;  /* 0x0000000108a47547 */ /* 0x000fea000b800000 */
[----:B------:R-:W-:Y:S02]  /*4410*/  UIMAD.WIDE.U32 UR10, UR7, UR31, URZ ;  /* 0x0000001f070a72a5 */ /* 0x000fe4000f8e00ff */
[----:B------:R-:W-:Y:S02]  /*4420*/  UIMAD.WIDE.U32 UR18, UR13, UR28, URZ ;  /* 0x0000001c0d1272a5 */ /* 0x000fe4000f8e00ff */
[----:B------:R-:W-:Y:S02]  /*4430*/  USEL UR4, UR25, UR32, !UP5 ;  /* 0x0000002019047287 */ /* 0x000fe4000e800000 */
[----:B------:R-:W-:Y:S02]  /*4440*/  USEL UR8, UR26, UR33, !UP6 ;  /* 0x000000211a087287 */ /* 0x000fe4000f000000 */
[----:B------:R-:W-:Y:S02]  /*4450*/  UIMAD.WIDE.U32 UR20, UR4, UR14, URZ ;  /* 0x0000000e041472a5 */ /* 0x000fe4000f8e00ff */
[----:B------:R-:W-:Y:S01]  /*4460*/  UIMAD.WIDE.U32 UR22, UR8, UR14, URZ ;  /* 0x0000000e081672a5 */ /* 0x000fe2000f8e00ff */
[----:B------:R-:W-:Y:S02]  /*4470*/  UMOV UR5, UR11 ;  /* 0x0000000b00057c82 */ /* 0x000fe40008000000 */
[----:B------:R-:W-:Y:S03]  /*4480*/  USHF.R.U32.HI UR6, URZ, UR35, UR5 ;  /* 0x00000023ff067299 */ /* 0x000fe60008011605 */
[----:B------:R-:W-:Y:S01]  /*4490*/  UMOV UR5, UR19 ;  /* 0x0000001300057c82 */ /* 0x000fe20008000000 */
[----:B------:R-:W-:Y:S02]  /*44a0*/  USEL UR6, UR7, UR6, !UP5 ;  /* 0x0000000607067287 */ /* 0x000fe4000e800000 */
[----:B------:R-:W-:Y:S02]  /*44b0*/  USHF.R.U32.HI UR9, URZ, UR29, UR5 ;  /* 0x0000001dff097299 */ /* 0x000fe40008011605 */
[----:B------:R-:W-:Y:S01]  /*44c0*/  UIMAD.WIDE.U32 UR10, UR6, UR14, URZ ;  /* 0x0000000e060a72a5 */ /* 0x000fe2000f8e00ff */
[----:B------:R-:W-:Y:S02]  /*44d0*/  UMOV UR5, UR21 ;  /* 0x0000001500057c82 */ /* 0x000fe40008000000 */
[----:B------:R-:W-:Y:S03]  /*44e0*/  @UP4 USHF.R.U32.HI UR4, URZ, UR15, UR5 ;  /* 0x0000000fff044299 */ /* 0x000fe60008011605 */
[----:B------:R-:W-:Y:S01]  /*44f0*/  UMOV UR5, UR23 ;  /* 0x0000001700057c82 */ /* 0x000fe20008000000 */
[----:B------:R-:W-:Y:S02]  /*4500*/  UIMAD UR4, UR40, UR4, URZ ;  /* 0x00000004280472a4 */ /* 0x000fe4000f8e02ff */
[----:B------:R-:W-:Y:S02]  /*4510*/  @UP4 USHF.R.U32.HI UR8, URZ, UR15, UR5 ;  /* 0x0000000fff084299 */ /* 0x000fe40008011605 */
[----:B------:R-:W-:Y:S02]  /*4520*/  USEL UR5, UR13, UR9, !UP6 ;  /* 0x000000090d057287 */ /* 0x000fe4000f000000 */
[----:B------:R-:W-:Y:S02]  /*4530*/  UIMAD UR9, UR40, UR8, URZ ;  /* 0x00000008280972a4 */ /* 0x000fe4000f8e02ff */
[----:B------:R-:W-:Y:S03]  /*4540*/  UISETP.GE.AND UP0, UPT, UR6, UR4, UPT ;  /* 0x000000040600728c */ /* 0x000fe6000bf06270 */
[----:B------:R-:W-:Y:S01]  /*4550*/  UMOV UR4, UR11 ;  /* 0x0000000b00047c82 */ /* 0x000fe20008000000 */
[----:B------:R-:W-:Y:S02]  /*4560*/  UISETP.GE.OR UP0, UPT, UR5, UR9, UP0 ;  /* 0x000000090500728c */ /* 0x000fe40008706670 */
[----:B------:R-:W-:Y:S02]  /*4570*/  USHF.R.U32.HI UR4, URZ, UR15, UR4 ;  /* 0x0000000fff047299 */ /* 0x000fe40008011604 */
[----:B------:R-:W-:Y:S02]  /*4580*/  UIMAD.WIDE.U32 UR10, UR5, UR14, URZ ;  /* 0x0000000e050a72a5 */ /* 0x000fe4000f8e00ff */
[----:B------:R-:W-:Y:S04]  /*4590*/  USEL UR12, UR6, UR4, !UP4 ;  /* 0x00000004060c7287 */ /* 0x000fe8000e000000 */
[----:B------:R-:W-:Y:S01]  /*45a0*/  UIADD3 UR9, UPT, UPT, -UR12, URZ, URZ ;  /* 0x000000ff0c097290 */ /* 0x000fe2000fffe1ff */
[----:B------:R-:W-:Y:S02]  /*45b0*/  @!UP0 UMOV UR4, UR11 ;  /* 0x0000000b00048c82 */ /* 0x000fe40008000000 */
[----:B------:R-:W-:Y:S02]  /*45c0*/  @!UP0 USHF.R.U32.HI UR4, URZ, UR15, UR4 ;  /* 0x0000000fff048299 */ /* 0x000fe40008011604 */
[----:B------:R-:W-:Y:S02]  /*45d0*/  UIMAD UR9, UR40, UR9, UR6 ;  /* 0x00000009280972a4 */ /* 0x000fe4000f8e0206 */
[----:B------:R-:W-:Y:S04]  /*45e0*/  @!UP0 USEL UR4, UR5, UR4, !UP4 ;  /* 0x0000000405048287 */ /* 0x000fe8000e000000 */
[----:B------:R-:W-:Y:S02]  /*45f0*/  @!UP0 UIMAD UR9, UR8, UR9, UR4 ;  /* 0x00000009080982a4 */ /* 0x000fe4000f8e0204 */
[----:B------:R-:W-:Y:S02]  /*4600*/  @!UP0 UIADD3 UR10, UPT, UPT, UR12, -UR4, URZ ;  /* 0x800000040c0a8290 */ /* 0x000fe4000fffe0ff */
[----:B------:R-:W-:Y:S02]  /*4610*/  UIADD3 UR4, UPT, UPT, -UR5, URZ, URZ ;  /* 0x000000ff05047290 */ /* 0x000fe4000fffe1ff */
[----:B------:R-:W-:Y:S02]  /*4620*/  UIADD3 UR8, UPT, UPT, -UR6, URZ, URZ ;  /* 0x000000ff06087290 */ /* 0x000fe4000fffe1ff */
[----:B------:R-:W-:Y:S02]  /*4630*/  @!UP0 UIMAD UR6, UR10, UR40, UR5 ;  /* 0x000000280a0682a4 */ /* 0x000fe4000f8e0205 */
[----:B------:R-:W-:Y:S02]  /*4640*/  UIMAD UR13, UR16, UR4, UR13 ;  /* 0x00000004100d72a4 */ /* 0x000fe4000f8e020d */
[----:B------:R-:W-:Y:S01]  /*4650*/  UIMAD UR7, UR30, UR8, UR7 ;  /* 0x000000081e0772a4 */ /* 0x000fe2000f8e0207 */
[----:B------:R-:W-:Y:S02]  /*4660*/  @!UP0 UMOV UR5, UR9 ;  /* 0x0000000900058c82 */ /* 0x000fe40008000000 */
[----:B------:R-:W-:Y:S02]  /*4670*/  UIMAD UR13, UR5, UR16, UR13 ;  /* 0x00000010050d72a4 */ /* 0x000fe4000f8e020d */
[----:B------:R-:W-:Y:S11]  /*4680*/  UIMAD UR7, UR6, UR30, UR7 ;  /* 0x0000001e060772a4 */ /* 0x000ff6000f8e0207 */
[----:B------:R-:W-:Y:S01]  /*4690*/  @!UPT UIADD3 URZ, UPT, UPT, URZ, URZ, URZ ;  /* 0x000000fffffff290 */ /* 0x000fe2000fffe0ff */
.L_x_81:
[----:B------:R-:W2:Y:S01]  /*46a0*/  @!UP2 LDCU.128 UR20, c[0x0][0xb10] ;  /* 0x00016200ff14a7ac */ /* 0x000ea20008000c00 */
[C---:B----4-:R-:W-:Y:S02]  /*46b0*/  ISETP.NE.U32.AND P1, PT, R4.reuse, RZ, PT ;  /* 0x000000ff0400720c */ /* 0x050fe40003f25070 */
[----:B------:R-:W-:Y:S02]  /*46c0*/  ISETP.NE.U32.AND P0, PT, R4, RZ, PT ;  /* 0x000000ff0400720c */ /* 0x000fe40003f05070 */
[C---:B------:R-:W-:Y:S02]  /*46d0*/  ISETP.NE.AND.EX P1, PT, R5.reuse, RZ, PT, P1 ;  /* 0x000000ff0500720c */ /* 0x040fe40003f25310 */
[----:B------:R-:W-:Y:S01]  /*46e0*/  ISETP.NE.AND.EX P0, PT, R5, RZ, PT, P0 ;  /* 0x000000ff0500720c */ /* 0x000fe20003f05300 */
[----:B------:R-:W3:Y:S01]  /*46f0*/  @!UP2 LDCU UR5, c[0x0][0xb0c] ;  /* 0x00016180ff05a7ac */ /* 0x000ee20008000800 */
[----:B------:R-:W-:Y:S01]  /*4700*/  SHF.L.U32 R6, R15, 0x1f, RZ ;  /* 0x0000001f0f067819 */ /* 0x000fe200000006ff */
[----:B--2---:R-:W-:Y:S07]  /*4710*/  UIMAD.WIDE.U32 UR8, UR13, UR20, URZ ;  /* 0x000000140d0872a5 */ /* 0x004fee000f8e00ff */
[----:B------:R-:W-:Y:S01]  /*4720*/  @!UP2 UMOV UR4, UR9 ;  /* 0x000000090004ac82 */ /* 0x000fe20008000000 */
[----:B---3--:R-:W-:Y:S02]  /*4730*/  @!UP2 UISETP.NE.AND UP0, UPT, UR5, 0x1, UPT ;  /* 0x000000010500a88c */ /* 0x008fe4000bf05270 */
[----:B------:R-:W-:Y:S02]  /*4740*/  @!UP2 USHF.R.U32.HI UR4, URZ, UR21, UR4 ;  /* 0x00000015ff04a299 */ /* 0x000fe40008011604 */
[----:B------:R-:W-:Y:S02]  /*4750*/  UIMAD.WIDE.U32 UR8, UR7, UR23, URZ ;  /* 0x00000017070872a5 */ /* 0x000fe4000f8e00ff */
[----:B------:R-:W-:Y:S02]  /*4760*/  @!UP2 USEL UR10, UR13, UR4, !UP0 ;  /* 0x000000040d0aa287 */ /* 0x000fe4000c000000 */
[----:B------:R-:W-:Y:S03]  /*4770*/  @!UP2 UISETP.NE.AND UP0, UPT, UR22, 0x1, UPT ;  /* 0x000000011600a88c */ /* 0x000fe6000bf05270 */
[----:B------:R-:W-:Y:S02]  /*4780*/  @!UP2 UMOV UR6, UR9 ;  /* 0x000000090006ac82 */ /* 0x000fe40008000000 */
[----:B------:R-:W2:Y:S02]  /*4790*/  @!UP2 LDCU UR4, c[0x0][0xb20] ;  /* 0x00016400ff04a7ac */ /* 0x000ea40008000800 */
[----:B--2---:R-:W-:Y:S04]  /*47a0*/  @!UP2 USHF.R.U32.HI UR6, URZ, UR4, UR6 ;  /* 0x00000004ff06a299 */ /* 0x004fe80008011606 */
[----:B------:R-:W-:Y:S04]  /*47b0*/  @!UP2 USEL UR6, UR7, UR6, !UP0 ;  /* 0x000000060706a287 */ /* 0x000fe8000c000000 */
[----:B------:R-:W-:Y:S02]  /*47c0*/  @!UP2 UIADD3 UR4, UPT, UPT, -UR10, UR6, URZ ;  /* 0x000000060a04a290 */ /* 0x000fe4000fffe1ff */
[----:B------:R-:W-:Y:S02]  /*47d0*/  @!UP2 UIADD3 UR6, UPT, UPT, UR10, -UR6, URZ ;  /* 0x800000060a06a290 */ /* 0x000fe4000fffe0ff */
[----:B------:R-:W-:Y:S02]  /*47e0*/  @!UP2 UIMAD UR13, UR4, UR5, UR13 ;  /* 0x00000005040da2a4 */ /* 0x000fe4000f8e020d */
[----:B------:R-:W-:Y:S01]  /*47f0*/  @!UP2 UIMAD UR7, UR6, UR22, UR7 ;  /* 0x000000160607a2a4 */ /* 0x000fe2000f8e0207 */
[----:B------:R-:W-:Y:S11]  /*4800*/  BRA.U UP3, `(.L_x_82) ;  /* 0x0000000103107547 */ /* 0x000ff6000b800000 */
[----:B------:R-:W-:Y:S04]  /*4810*/  MOV R7, UR34 ;  /* 0x0000002200077c02 */ /* 0x000fe80008000f00 */
[----:B------:R-:W-:Y:S04]  /*4820*/  SHF.L.U32 R7, R7, 0x1f, RZ ;  /* 0x0000001f07077819 */ /* 0x000fe800000006ff */
[----:B------:R-:W2:Y:S02]  /*4830*/  SYNCS.PHASECHK.TRANS64.TRYWAIT P2, [UR17+0x98], R7 ;  /* 0x00009807ff0075a7 */ /* 0x000ea40008041111 */
[----:B--2---:R-:W-:Y:S05]  /*4840*/  @!P2 BRA `(.L_x_83) ;  /* 0x0000003000a4a947 */ /* 0x004fea0003800000 */
.L_x_82:
[----:B------:R-:W-:Y:S05]  /*4850*/  @!P1 BRA `(.L_x_84) ;  /* 0x0000000000309947 */ /* 0x000fea0003800000 */
[----:B------:R-:W-:Y:S01]  /*4860*/  ISETP.NE.U32.AND P1, PT, R2, RZ, PT ;  /* 0x000000ff0200720c */ /* 0x000fe20003f25070 */
[----:B------:R-:W2:Y:S01]  /*4870*/  LDCU.64 UR4, c[0x0][0x358] ;  /* 0x00006b00ff0477ac */ /* 0x000ea20008000a00 */
[----:B------:R-:W-:Y:S02]  /*4880*/  IMAD.MOV.U32 R141, RZ, RZ, 0x1 ;  /* 0x00000001ff8d7424 */ /* 0x000fe400078e00ff */
[----:B------:R-:W-:Y:S11]  /*4890*/  ISETP.NE.AND.EX P1, PT, R3, RZ, PT, P1 ;  /* 0x000000ff0300720c */ /* 0x000ff60003f25310 */
[----:B------:R-:W-:Y:S02]  /*48a0*/  @!UPT UIADD3 URZ, UPT, UPT, URZ, URZ, URZ ;  /* 0x000000fffffff290 */ /* 0x000fe4000fffe0ff */
[----:B------:R-:W3:Y:S01]  /*48b0*/  @P1 LDC.64 R8, c[0x0][0x888] ;  /* 0x00022200ff081b82 */ /* 0x000ee20000000a00 */
[----:B-1----:R-:W-:Y:S04]  /*48c0*/  @P1 IMAD R0, R4, UR36, RZ ;  /* 0x0000002404001c24 */ /* 0x002fe8000f8e02ff */
[----:B---3--:R-:W-:Y:S04]  /*48d0*/  @P1 IMAD.WIDE R8, R0, 0x4, R8 ;  /* 0x0000000400081825 */ /* 0x008fe800078e0208 */
[----:B------:R-:W-:Y:S01]  /*48e0*/  HFMA2 R0, -RZ, RZ, 0, 5.9604644775390625e-08 ;  /* 0x00000001ff007431 */ /* 0x000fe200000001ff */
[----:B--2--5:R2:W5:Y:S04]  /*48f0*/  @P1 LDG.E R71, desc[UR4][R8.64] ;  /* 0x0000000408471981 */ /* 0x024568000c1e1900 */
[----:B------:R-:W-:Y:S01]  /*4900*/  @!P1 PRMT R141, R0, 0x7610, R141 ;  /* 0x00007610008d9816 */ /* 0x000fe2000000008d */
[----:B--2---:R-:W3:Y:S06]  /*4910*/  @!P1 LDC R71, c[0x0][0x880] ;  /* 0x00022000ff479b82 */ /* 0x004eec0000000800 */
.L_x_84:
[----:B---3-5:R-:W-:Y:S01]  /*4920*/  @!P0 FSETP.EQ.AND P1, PT, R71, RZ, PT ;  /* 0x000000ff4700820b */ /* 0x028fe20003f22000 */
[----:B------:R-:W-:Y:S01]  /*4930*/  @!UPT UIADD3 URZ, UPT, UPT, URZ, URZ, URZ ;  /* 0x000000fffffff290 */ /* 0x000fe2000fffe0ff */
[----:B------:R-:W-:Y:S11]  /*4940*/  @!P0 BRA `(.L_x_85) ;  /* 0x0000000000188947 */ /* 0x000ff60003800000 */
[----:B------:R-:W-:Y:S02]  /*4950*/  LOP3.LUT P0, RZ, R141, 0xff, RZ, 0xc0, !PT ;  /* 0x000000ff8dff7812 */ /* 0x000fe4000780c0ff */
[----:B------:R-:W-:Y:S04]  /*4960*/  ISETP.NE.U32.AND P1, PT, R2, RZ, PT ;  /* 0x000000ff0200720c */ /* 0x000fe80003f25070 */
[----:B------:R-:W-:Y:S04]  /*4970*/  ISETP.NE.AND.EX P1, PT, R3, RZ, PT, P1 ;  /* 0x000000ff0300720c */ /* 0x000fe80003f25310 */
[----:B------:R-:W-:Y:S03]  /*4980*/  PLOP3.LUT P1, PT, P1, PT, PT, 0x8, 0x80 ;  /* 0x000000000080781c */ /* 0x000fe60000f2e170 */
[----:B------:R-:W-:Y:S11]  /*4990*/  @P0 FSETP.EQ.AND P1, PT, R71, RZ, PT ;  /* 0x000000ff4700020b */ /* 0x000ff60003f22000 */
[----:B------:R-:W-:Y:S02]  /*49a0*/  @!UPT UIADD3 URZ, UPT, UPT, URZ, URZ, URZ ;  /* 0x000000fffffff290 */ /* 0x000fe4000fffe0ff */
.L_x_85:
[----:B------:R-:W2:Y:S01]  /*49b0*/  SYNCS.PHASECHK.TRANS64.TRYWAIT P0, [UR17+0x88], R6 ;  /* 0x00008806ff0075a7 */ /* 0x000ea20008001111 */
[----:B------:R-:W-:Y:S02]  /*49c0*/  ELECT P2, URZ, PT ;  /* 0x0000000000ff782f */ /* 0x000fe40003840000 */
[----:B------:R-:W-:Y:S01]  /*49d0*/  IADD3 R14, PT, PT, R14, 0x1, RZ ;  /* 0x000000010e0e7810 */ /* 0x000fe20007ffe0ff */
[----:B--2---:R-:W-:Y:S10]  /*49e0*/  @!P0 BRA `(.L_x_86) ;  /* 0x0000003000548947 */ /* 0x004ff40003800000 */
.L_x_145:
[----:B------:R-:W-:Y:S01]  /*49f0*/  PLOP3.LUT P1, PT, P1, P2, PT, 0xf2, 0x2f ;  /* 0x00000000002f781c */ /* 0x000fe20000f25e72 */
[----:B------:R-:W-:Y:S01]  /*4a00*/  UMOV UR18, 0x0 ;  /* 0x0000000000127882 */ /* 0x000fe20000000000 */
[----:B------:R-:W-:Y:S01]  /*4a10*/  UMOV UR19, 0x10000000 ;  /* 0x1000000000137882 */ /* 0x000fe20000000000 */
[----:B------:R-:W-:Y:S01]  /*4a20*/  UMOV UR12, UR36 ;  /* 0x00000024000c7c82 */ /* 0x000fe20008000000 */
[----:B------:R-:W-:Y:S01]  /*4a30*/  LOP3.LUT R15, R15, 0x1, RZ, 0x3c, !PT ;  /* 0x000000010f0f7812 */ /* 0x000fe200078e3cff */
[----:B------:R-:W-:Y:S01]  /*4a40*/  UPLOP3.LUT UP3, UPT, UPT, UPT, UPT, 0x80, 0x8 ;  /* 0x000000000008789c */ /* 0x000fe20003f6f070 */
[----:B------:R-:W-:Y:S07]  /*4a50*/  UMOV UR36, UR24 ;  /* 0x0000001800247c82 */ /* 0x000fee0008000000 */
[----:B-1----:R-:W-:Y:S01]  /*4a60*/  @!P1 IADD3 R6, P0, PT, R16, 0x580, RZ ;  /* 0x0000058010069810 */ /* 0x002fe20007f1e0ff */
[----:B------:R-:W-:Y:S03]  /*4a70*/  VOTEU.ALL UP0, P1 ;  /* 0x0000000000ff7886 */ /* 0x000fe60000800000 */
[----:B------:R-:W-:Y:S01]  /*4a80*/  @!P1 R2UR UR5, R6 ;  /* 0x00000000060592ca */ /* 0x000fe200000e0000 */
[----:B------:R-:W-:Y:S01]  /*4a90*/  @!P1 IMAD.X R0, RZ, RZ, R17, P0 ;  /* 0x000000ffff009224 */ /* 0x000fe200000e0611 */
[----:B------:R-:W-:Y:S01]  /*4aa0*/  @!UP0 USHF.L.U32 UR10, UR45, 0x6, URZ ;  /* 0x000000062d0a8899 */ /* 0x000fe200080006ff */
[----:B------:R-:W-:Y:S01]  /*4ab0*/  ISETP.NE.AND P0, PT, R14, 0x2, PT ;  /* 0x000000020e00780c */ /* 0x000fe20003f05270 */
[----:B------:R-:W-:Y:S02]  /*4ac0*/  @!UP0 USHF.L.U32 UR11, UR46, 0x7, URZ ;  /* 0x000000072e0b8899 */ /* 0x000fe400080006ff */
[----:B------:R-:W-:Y:S01]  /*4ad0*/  @!P1 R2UR UR4, R0 ;  /* 0x00000000000492ca */ /* 0x000fe200000e0000 */
[----:B------:R-:W-:Y:S01]  /*4ae0*/  @!UP0 UIADD3 UR8, UPT, UPT, UR17, 0x200, URZ ;  /* 0x0000020011088890 */ /* 0x000fe2000fffe0ff */
[----:B------:R-:W-:Y:S01]  /*4af0*/  SEL R0, RZ, 0x1, P0 ;  /* 0x00000001ff007807 */ /* 0x000fe20000000000 */
[----:B------:R-:W-:Y:S01]  /*4b00*/  @!UP0 UIADD3 UR9, UPT, UPT, UR17, 0x80, URZ ;  /* 0x0000008011098890 */ /* 0x000fe2000fffe0ff */
[----:B------:R-:W-:Y:S01]  /*4b10*/  SEL R14, R14, RZ, P0 ;  /* 0x000000ff0e0e7207 */ /* 0x000fe20000000000 */
[----:B------:R-:W-:Y:S01]  /*4b20*/  VOTEU.ALL UP0, P1 ;  /* 0x0000000000ff7886 */ /* 0x000fe20000800000 */
[----:B------:R-:W-:Y:S01]  /*4b30*/  LOP3.LUT R13, R13, R0, RZ, 0x3c, !PT ;  /* 0x000000000d0d7212 */ /* 0x000fe200078e3cff */
[----:B------:R-:W-:Y:S01]  /*4b40*/  IMAD.U32 R6, RZ, RZ, UR5 ;  /* 0x00000005ff067e24 */ /* 0x000fe2000f8e00ff */
[----:B------:R-:W-:Y:S02]  /*4b50*/  UIADD3 UR45, UPT, UPT, UR7, UR55, URZ ;  /* 0x00000037072d7290 */ /* 0x000fe4000fffe0ff */
[----:B------:R-:W-:Y:S03]  /*4b60*/  UIADD3 UR46, UPT, UPT, UR13, UR58, URZ ;  /* 0x0000003a0d2e7290 */ /* 0x000fe6000fffe0ff */
[----:B------:R-:W-:Y:S01]  /*4b70*/  IMAD.U32 R7, RZ, RZ, UR4 ;  /* 0x00000004ff077e24 */ /* 0x000fe2000f8e00ff */
[----:B------:R-:W-:Y:S04]  /*4b80*/  @!P1 R2UR UR4, R6 ;  /* 0x00000000060492ca */ /* 0x000fe800000e0000 */
[----:B------:R-:W-:Y:S11]  /*4b90*/  @!P1 R2UR UR5, R7 ;  /* 0x00000000070592ca */ /* 0x000ff600000e0000 */
[----:B------:R-:W-:Y:S02]  /*4ba0*/  @!UPT UIADD3 URZ, UPT, UPT, URZ, URZ, URZ ;  /* 0x000000fffffff290 */ /* 0x000fe4000fffe0ff */
[----:B------:R2:W-:Y:S01]  /*4bb0*/  @!UP0 UTMALDG.3D [UR8], [UR4], desc[UR18] ;  /* 0x00001208040085b4 */ /* 0x0005e20008011000 */
[----:B------:R2:W-:Y:S01]  /*4bc0*/  @!P1 SYNCS.ARRIVE.TRANS64.RED.A0TR RZ, [UR17+0x80], R12 ;  /* 0x0000800cffff99a7 */ /* 0x0005e20008300411 */
[----:B------:R-:W-:Y:S01]  /*4bd0*/  SYNCS.ARRIVE.TRANS64.RED.A1T0 RZ, [UR27], RZ ;  /* 0x000000ffffff79a7 */ /* 0x000fe2000810041b */
[----:B------:R-:W-:Y:S05]  /*4be0*/  BRA.U UP1, `(.L_x_87) ;  /* 0xfffffff5018c7547 */ /* 0x000fea000b83ffff */
[----:B------:R-:W-:Y:S07]  /*4bf0*/  MOV R0, UR17 ;  /* 0x0000001100007c02 */ /* 0x000fee0008000f00 */
.L_x_88:
[----:B-1----:R-:W-:-:S04]  /*4c00*/  SHF.L.U32 R2, R15, 0x1f, RZ ;  /* 0x0000001f0f027819 */ /* 0x002fc800000006ff */
[----:B------:R1:W3:Y:S03]  /*4c10*/  SYNCS.PHASECHK.TRANS64.TRYWAIT P0, [R0+URZ+0x88], R2 ;  /* 0x00008802000075a7 */ /* 0x0002e600080011ff */
[----:B---3--:R-:W-:Y:S05]  /*4c20*/  @!P0 NANOSLEEP.SYNCS 0x989680 ;  /* 0x009896800000895d */ /* 0x008fea0003900000 */
[----:B------:R-:W3:Y:S02]  /*4c30*/  @!P0 SYNCS.PHASECHK.TRANS64 P0, [R0+URZ+0x88], R2 ;  /* 0x00008802000085a7 */ /* 0x000ee400080010ff */
[----:B--23--:R-:W-:Y:S05]  /*4c40*/  @P0 EXIT ;  /* 0x000000000000094d */ /* 0x00cfea0003800000 */
[----:B------:R-:W-:Y:S05]  /*4c50*/  BRA `(.L_x_88) ;  /* 0xfffffffc00e87947 */ /* 0x000fea000383ffff */
.L_x_79:
[----:B------:R-:W-:-:S06]  /*4c60*/  UISETP.GE.AND UP0, UPT, UR22, 0x4, UPT ;  /* 0x000000041600788c */ /* 0x000fcc000bf06270 */
[----:B------:R-:W-:-:S13]  /*4c70*/  PLOP3.LUT P0, PT, PT, PT, UP0, 0x80, 0x8 ;  /* 0x000000000008781c */ /* 0x000fda0003f0f008 */
[----:B------:R-:W-:Y:S05]  /*4c80*/  @!P0 EXIT ;  /* 0x000000000000894d */ /* 0x000fea0003800000 */
[----:B------:R-:W-:Y:S01]  /*4c90*/  BAR.SYNC.DEFER_BLOCKING 0x6, 0xa0 ;  /* 0x0182800000007b1d */ /* 0x000fe20000010000 */
[C---:B------:R-:W-:Y:S02]  /*4ca0*/  IMAD.SHL.U32 R4, R131.reuse, 0x40, RZ ;  /* 0x0000004083047824 */ /* 0x040fe400078e00ff */
[----:B------:R-:W-:Y:S02]  /*4cb0*/  HFMA2 R68, -RZ, RZ, 0, 0 ;  /* 0x00000000ff447431 */ /* 0x000fe400000001ff */
[C---:B------:R-:W-:Y:S01]  /*4cc0*/  IMAD.SHL.U32 R140, R131.reuse, 0x8, RZ ;  /* 0x00000008838c7824 */ /* 0x040fe200078e00ff */
[----:B------:R-:W-:Y:S01]  /*4cd0*/  CS2R R144, SRZ ;  /* 0x0000000000907805 */ /* 0x000fe2000001ff00 */
[C---:B------:R-:W-:Y:S01]  /*4ce0*/  IMAD.SHL.U32 R147, R131.reuse, 0x10, RZ ;  /* 0x0000001083937824 */ /* 0x040fe200078e00ff */
[----:B------:R-:W-:Y:S01]  /*4cf0*/  UMOV UR44, 0x400 ;  /* 0x00000400002c7882 */ /* 0x000fe20000000000 */
[----:B------:R-:W-:Y:S01]  /*4d00*/  LOP3.LUT R5, R4, 0x180, RZ, 0xc0, !PT ;  /* 0x0000018004057812 */ /* 0x000fe200078ec0ff */
[----:B------:R-:W-:Y:S01]  /*4d10*/  ULEA UR44, UR61, UR44, 0x18 ;  /* 0x0000002c3d2c7291 */ /* 0x000fe2000f8ec0ff */
[----:B------:R-:W1:Y:S01]  /*4d20*/  LDC.64 R136, c[0x0][0x888] ;  /* 0x00022200ff887b82 */ /* 0x000e620000000a00 */
[----:B------:R-:W-:Y:S01]  /*4d30*/  IMAD.U32 R69, R131, 0x10000, RZ ;  /* 0x0001000083457824 */ /* 0x000fe200078e00ff */
[----:B------:R-:W-:Y:S01]  /*4d40*/  LOP3.LUT R140, R5, 0x30, R140, 0xf8, !PT ;  /* 0x00000030058c7812 */ /* 0x000fe200078ef88c */
[----:B------:R-:W-:Y:S01]  /*4d50*/  UIADD3 UR4, UPT, UPT, UR44, 0x2200, URZ ;  /* 0x000022002c047890 */ /* 0x000fe2000fffe0ff */
[----:B------:R-:W-:Y:S01]  /*4d60*/  LOP3.LUT R149, R147, 0x20, RZ, 0xc0, !PT ;  /* 0x0000002093957812 */ /* 0x000fe200078ec0ff */
[----:B------:R-:W-:Y:S01]  /*4d70*/  IMAD.MOV.U32 R146, RZ, RZ, RZ ;  /* 0x000000ffff927224 */ /* 0x000fe200078e00ff */
[----:B------:R-:W-:Y:S01]  /*4d80*/  LOP3.LUT R140, R140, 0x1e40, R4, 0xf8, !PT ;  /* 0x00001e408c8c7812 */ /* 0x000fe200078ef804 */
[----:B------:R-:W-:Y:S01]  /*4d90*/  IMAD.MOV.U32 R143, RZ, RZ, RZ ;  /* 0x000000ffff8f7224 */ /* 0x000fe200078e00ff */
[----:B------:R-:W2:Y:S01]  /*4da0*/  LDC.64 R138, c[0x0][0x890] ;  /* 0x00022400ff8a7b82 */ /* 0x000ea20000000a00 */
[----:B------:R-:W-:Y:S01]  /*4db0*/  LOP3.LUT R69, R69, 0x600000, RZ, 0xc0, !PT ;  /* 0x0060000045457812 */ /* 0x000fe200078ec0ff */
[----:B------:R-:W3:Y:S01]  /*4dc0*/  LDCU UR53, c[0x0][0x370] ;  /* 0x00006e00ff3577ac */ /* 0x000ee20008000800 */
[----:B------:R-:W-:Y:S01]  /*4dd0*/  VIADD R148, R140, UR44 ;  /* 0x0000002c8c947c36 */ /* 0x000fe20008000000 */
[----:B------:R-:W-:-:S02]  /*4de0*/  LOP3.LUT R147, R147, 0x40, RZ, 0xc0, !PT ;  /* 0x0000004093937812 */ /* 0x000fc400078ec0ff */
[----:B------:R-:W-:Y:S01]  /*4df0*/  MOV R150, UR4 ;  /* 0x0000000400967c02 */ /* 0x000fe20008000f00 */
[----:B------:R-:W4:Y:S01]  /*4e00*/  LDS R0, [UR44+0x150] ;  /* 0x0001502cff007984 */ /* 0x000f220008000800 */
[----:B------:R-:W1:Y:S01]  /*4e10*/  LDC.64 R134, c[0x0][0x8b0] ;  /* 0x00022c00ff867b82 */ /* 0x000e620000000a00 */
[--C-:B------:R-:W-:Y:S01]  /*4e20*/  IADD3 R149, PT, PT, -R149, 0x200, R148.reuse ;  /* 0x0000020095957810 */ /* 0x100fe20007ffe194 */
[----:B------:R-:W1:Y:S01]  /*4e30*/  LDCU.64 UR62, c[0x0][0x348] ;  /* 0x00006900ff3e77ac */ /* 0x000e620008000a00 */
[----:B------:R-:W-:-:S03]  /*4e40*/  IADD3 R148, PT, PT, -R147, 0x200, R148 ;  /* 0x0000020093947810 */ /* 0x000fc60007ffe194 */
[----:B------:R-:W-:Y:S01]  /*4e50*/  IMAD.IADD R147, R149, 0x1, -R147 ;  /* 0x0000000195937824 */ /* 0x000fe200078e0a93 */
[----:B------:R-:W1:Y:S01]  /*4e60*/  LDCU UR41, c[0x0][0xb0c] ;  /* 0x00016180ff2977ac */ /* 0x000e620008000800 */
[----:B------:R-:W1:Y:S01]  /*4e70*/  LDC.64 R132, c[0x0][0x8a8] ;  /* 0x00022a00ff847b82 */ /* 0x000e620000000a00 */
[----:B------:R-:W1:Y:S01]  /*4e80*/  LDCU UR39, c[0x0][0xb30] ;  /* 0x00016600ff2777ac */ /* 0x000e620008000800 */
[----:B------:R-:W1:Y:S01]  /*4e90*/  LDCU.64 UR56, c[0x0][0x888] ;  /* 0x00011100ff3877ac */ /* 0x000e620008000a00 */
[----:B------:R-:W1:Y:S01]  /*4ea0*/  LDCU.64 UR42, c[0x0][0xb28] ;  /* 0x00016500ff2a77ac */ /* 0x000e620008000a00 */
[----:B------:R-:W1:Y:S01]  /*4eb0*/  LDCU.128 UR48, c[0x0][0xb10] ;  /* 0x00016200ff3077ac */ /* 0x000e620008000c00 */
[----:B------:R-:W1:Y:S01]  /*4ec0*/  LDCU UR52, c[0x0][0x374] ;  /* 0x00006e80ff3477ac */ /* 0x000e620008000800 */
[----:B------:R-:W-:Y:S01]  /*4ed0*/  UIADD3 UR59, UPT, UPT, UR44, 0x200, URZ ;  /* 0x000002002c3b7890 */ /* 0x000fe2000fffe0ff */
[----:B---34-:R-:W-:-:S11]  /*4ee0*/  IMAD.IADD R69, R0, 0x1, R69 ;  /* 0x0000000100457824 */ /* 0x018fd600078e0245 */
.L_x_106:
[----:B------:R-:W-:Y:S02]  /*4ef0*/  LEA R3, R143, UR44, 0x3 ;  /* 0x0000002c8f037c11 */ /* 0x000fe4000f8e18ff */
[----:B------:R-:W-:Y:S02]  /*4f00*/  SHF.L.U32 R0, R145, 0x1f, RZ ;  /* 0x0000001f91007819 */ /* 0x000fe400000006ff */
[----:B-1----:R-:W-:Y:S02]  /*4f10*/  LEA R4, R143, UR44, 0x4 ;  /* 0x0000002c8f047c11 */ /* 0x002fe4000f8e20ff */
[----:B------:R-:W3:Y:S02]  /*4f20*/  SYNCS.PHASECHK.TRANS64.TRYWAIT P0, [R3+URZ+0xa0], R0 ;  /* 0x0000a000030075a7 */ /* 0x000ee400080011ff */
[----:B--23--:R-:W-:Y:S05]  /*4f30*/  @!P0 BRA `(.L_x_89) ;  /* 0x0000002c00188947 */ /* 0x00cfea0003800000 */
.L_x_146:
[----:B------:R-:W4:Y:S01]  /*4f40*/  LDS.128 R4, [R4+0x130] ;  /* 0x0001300004047984 */ /* 0x000f220000000c00 */
[----:B------:R-:W-:Y:S01]  /*4f50*/  UISETP.GE.AND UP0, UPT, UR40, 0x1, UPT ;  /* 0x000000012800788c */ /* 0x000fe2000bf06270 */
[----:B------:R-:W-:Y:S01]  /*4f60*/  @!PT LDS RZ, [RZ] ;  /* 0x00000000fffff984 */ /* 0x000fe20000000800 */
[----:B------:R-:W-:Y:S01]  /*4f70*/  @!PT LDS RZ, [RZ] ;  /* 0x00000000fffff984 */ /* 0x000fe20000000800 */
[----:B------:R-:W-:Y:S01]  /*4f80*/  @!PT LDS RZ, [RZ] ;  /* 0x00000000fffff984 */ /* 0x000fe20000000800 */
[----:B------:R-:W-:Y:S01]  /*4f90*/  @!PT LDS RZ, [RZ] ;  /* 0x00000000fffff984 */ /* 0x000fe20000000800 */
[----:B------:R1:W-:Y:S06]  /*4fa0*/  MEMBAR.ALL.CTA ;  /* 0x0000000000007992 */ /* 0x0003ec0000008000 */
[----:B-1----:R-:W1:Y:S01]  /*4fb0*/  FENCE.VIEW.ASYNC.S ;  /* 0x00000000000073c6 */ /* 0x002e620000000000 */
[----:B----4-:R-:W-:Y:S11]  /*4fc0*/  LOP3.LUT P0, RZ, R6, 0x1, RZ, 0xc0, !PT ;  /* 0x0000000106ff7812 */ /* 0x010ff6000780c0ff */
[----:B------:R-:W-:Y:S02]  /*4fd0*/  @!UPT UIADD3 URZ, UPT, UPT, URZ, URZ, URZ ;  /* 0x000000fffffff290 */ /* 0x000fe4000fffe0ff */
[----:B-1----:R-:W-:Y:S01]  /*4fe0*/  VOTEU.ANY UP1, P0 ;  /* 0x0000000000ff7886 */ /* 0x002fe20000020100 */
[----:B------:R-:W-:Y:S01]  /*4ff0*/  PLOP3.LUT P0, PT, PT, PT, UP1, 0x80, 0x8 ;  /* 0x000000000008781c */ /* 0x000fe20003f0f018 */
[----:B------:R-:W-:Y:S11]  /*5000*/  UP2UR UR47, UPR, URZ, 0x2 ;  /* 0x00000002ff2f7883 */ /* 0x000ff60008000000 */
[----:B------:R-:W-:Y:S01]  /*5010*/  @!UPT UIADD3 URZ, UPT, UPT, URZ, URZ, URZ ;  /* 0x000000fffffff290 */ /* 0x000fe2000fffe0ff */
[----:B---3--:R-:W-:Y:S02]  /*5020*/  @P0 SHF.R.U32.HI R0, RZ, 0x10, R5 ;  /* 0x00000010ff000819 */ /* 0x008fe40000011605 */
        /* <DEDUP_REMOVED lines=12> */
[----:B------:R-:W3:Y:S01]  /*50f0*/  LDCU UR12, c[0x0][0xb20] ;  /* 0x00016400ff0c77ac */ /* 0x000ee20008000800 */
[----:B------:R-:W-:Y:S02]  /*5100*/  UIMAD.WIDE.U32 UR4, UR52, UR51, URZ ;  /* 0x00000033340472a5 */ /* 0x000fe4000f8e00ff */
[----:B------:R-:W-:Y:S02]  /*5110*/  UIMAD.WIDE.U32 UR6, UR53, UR48, URZ ;  /* 0x00000030350672a5 */ /* 0x000fe4000f8e00ff */
[----:B------:R-:W-:Y:S02]  /*5120*/  UISETP.NE.AND UP0, UPT, UR50, 0x1, UPT ;  /* 0x000000013200788c */ /* 0x000fe4000bf05270 */
[----:B------:R-:W-:Y:S02]  /*5130*/  UIMAD.WIDE.U32 UR8, UR37, UR51, URZ ;  /* 0x00000033250872a5 */ /* 0x000fe4000f8e00ff */
[----:B------:R-:W-:Y:S02]  /*5140*/  UIMAD.WIDE.U32 UR10, UR38, UR48, URZ ;  /* 0x00000030260a72a5 */ /* 0x000fe4000f8e00ff */
[----:B------:R-:W-:Y:S02]  /*5150*/  UISETP.NE.AND UP1, UPT, UR41, 0x1, UPT ;  /* 0x000000012900788c */ /* 0x000fe4000bf25270 */
[----:B------:R-:W-:Y:S01]  /*5160*/  UISETP.NE.AND UP2, UPT, UR40, 0x1, UPT ;  /* 0x000000012800788c */ /* 0x000fe2000bf45270 */
[----:B------:R-:W-:Y:S02]  /*5170*/  UMOV UR4, UR5 ;  /* 0x0000000500047c82 */ /* 0x000fe40008000000 */
[----:B---3--:R-:W-:Y:S03]  /*5180*/  USHF.R.U32.HI UR5, URZ, UR12, UR4 ;  /* 0x0000000cff057299 */ /* 0x008fe60008011604 */
[----:B------:R-:W-:Y:S02]  /*5190*/  UMOV UR4, UR7 ;  /* 0x0000000700047c82 */ /* 0x000fe40008000000 */
[----:B------:R-:W-:Y:S02]  /*51a0*/  USHF.R.U32.HI UR7, URZ, UR49, UR4 ;  /* 0x00000031ff077299 */ /* 0x000fe40008011604 */
[----:B------:R-:W-:Y:S02]  /*51b0*/  USEL UR4, UR52, UR5, !UP0 ;  /* 0x0000000534047287 */ /* 0x000fe4000c000000 */
[----:B------:R-:W-:Y:S01]  /*51c0*/  USEL UR7, UR53, UR7, !UP1 ;  /* 0x0000000735077287 */ /* 0x000fe2000c800000 */
[----:B------:R-:W-:Y:S01]  /*51d0*/  UMOV UR5, UR9 ;  /* 0x0000000900057c82 */ /* 0x000fe20008000000 */
[----:B------:R-:W-:Y:S02]  /*51e0*/  UIMAD.WIDE.U32 UR8, UR4, UR42, URZ ;  /* 0x0000002a040872a5 */ /* 0x000fe4000f8e00ff */
[----:B------:R-:W-:Y:S03]  /*51f0*/  USHF.R.U32.HI UR6, URZ, UR12, UR5 ;  /* 0x0000000cff067299 */ /* 0x000fe60008011605 */
[----:B------:R-:W-:Y:S01]  /*5200*/  UMOV UR5, UR11 ;  /* 0x0000000b00057c82 */ /* 0x000fe20008000000 */
[----:B------:R-:W-:Y:S02]  /*5210*/  UIMAD.WIDE.U32 UR10, UR7, UR42, URZ ;  /* 0x0000002a070a72a5 */ /* 0x000fe4000f8e00ff */
[----:B------:R-:W-:Y:S02]  /*5220*/  USHF.R.U32.HI UR12, URZ, UR49, UR5 ;  /* 0x00000031ff0c7299 */ /* 0x000fe40008011605 */
[----:B------:R-:W-:Y:S01]  /*5230*/  USEL UR6, UR37, UR6, !UP0 ;  /* 0x0000000625067287 */ /* 0x000fe2000c000000 */
[----:B------:R-:W-:Y:S02]  /*5240*/  UMOV UR5, UR9 ;  /* 0x0000000900057c82 */ /* 0x000fe40008000000 */
[----:B------:R-:W-:Y:S01]  /*5250*/  UMOV UR10, UR11 ;  /* 0x0000000b000a7c82 */ /* 0x000fe20008000000 */
[----:B------:R-:W-:Y:S02]  /*5260*/  @UP2 USHF.R.U32.HI UR4, URZ, UR43, UR5 ;  /* 0x0000002bff042299 */ /* 0x000fe40008011605 */
[----:B------:R-:W-:Y:S02]  /*5270*/  @UP2 USHF.R.U32.HI UR7, URZ, UR43, UR10 ;  /* 0x0000002bff072299 */ /* 0x000fe4000801160a */
[----:B------:R-:W-:Y:S02]  /*5280*/  UIMAD UR4, UR40, UR4, URZ ;  /* 0x00000004280472a4 */ /* 0x000fe4000f8e02ff */
[----:B------:R-:W-:Y:S02]  /*5290*/  UIMAD.WIDE.U32 UR10, UR6, UR42, URZ ;  /* 0x0000002a060a72a5 */ /* 0x000fe4000f8e00ff */
[----:B------:R-:W-:Y:S02]  /*52a0*/  USEL UR5, UR38, UR12, !UP1 ;  /* 0x0000000c26057287 */ /* 0x000fe4000c800000 */
[----:B------:R-:W-:Y:S02]  /*52b0*/  UIMAD UR8, UR40, UR7, URZ ;  /* 0x00000007280872a4 */ /* 0x000fe4000f8e02ff */
[----:B------:R-:W-:Y:S03]  /*52c0*/  UISETP.GE.AND UP0, UPT, UR6, UR4, UPT ;  /* 0x000000040600728c */ /* 0x000fe6000bf06270 */
[----:B------:R-:W-:Y:S01]  /*52d0*/  UMOV UR4, UR11 ;  /* 0x0000000b00047c82 */ /* 0x000fe20008000000 */
[----:B------:R-:W-:Y:S02]  /*52e0*/  UISETP.GE.OR UP0, UPT, UR5, UR8, UP0 ;  /* 0x000000080500728c */ /* 0x000fe40008706670 */
[----:B------:R-:W-:Y:S02]  /*52f0*/  USHF.R.U32.HI UR4, URZ, UR43, UR4 ;  /* 0x0000002bff047299 */ /* 0x000fe40008011604 */
[----:B------:R-:W-:Y:S02]  /*5300*/  UIMAD.WIDE.U32 UR8, UR5, UR42, URZ ;  /* 0x0000002a050872a5 */ /* 0x000fe4000f8e00ff */
[----:B------:R-:W-:Y:S02]  /*5310*/  USEL UR11, UR6, UR4, !UP2 ;  /* 0x00000004060b7287 */ /* 0x000fe4000d000000 */
[----:B------:R-:W-:Y:S02]  /*5320*/  UIADD3 UR8, UPT, UPT, -UR5, URZ, URZ ;  /* 0x000000ff05087290 */ /* 0x000fe4000fffe1ff */
[----:B------:R-:W-:Y:S01]  /*5330*/  UIADD3 UR10, UPT, UPT, -UR11, URZ, URZ ;  /* 0x000000ff0b0a7290 */ /* 0x000fe2000fffe1ff */
[----:B------:R-:W-:Y:S01]  /*5340*/  @!UP0 UMOV UR4, UR9 ;  /* 0x0000000900048c82 */ /* 0x000fe20008000000 */
[----:B------:R-:W-:Y:S02]  /*5350*/  UIADD3 UR9, UPT, UPT, -UR6, URZ, URZ ;  /* 0x000000ff06097290 */ /* 0x000fe4000fffe1ff */
[----:B------:R-:W-:Y:S02]  /*5360*/  @!UP0 USHF.R.U32.HI UR4, URZ, UR43, UR4 ;  /* 0x0000002bff048299 */ /* 0x000fe40008011604 */
[----:B------:R-:W-:Y:S02]  /*5370*/  UIMAD UR10, UR40, UR10, UR6 ;  /* 0x0000000a280a72a4 */ /* 0x000fe4000f8e0206 */
[----:B------:R-:W-:Y:S04]  /*5380*/  @!UP0 USEL UR4, UR5, UR4, !UP2 ;  /* 0x0000000405048287 */ /* 0x000fe8000d000000 */
[----:B------:R-:W-:Y:S02]  /*5390*/  @!UP0 UIMAD UR10, UR7, UR10, UR4 ;  /* 0x0000000a070a82a4 */ /* 0x000fe4000f8e0204 */
[----:B------:R-:W-:Y:S02]  /*53a0*/  @!UP0 UIADD3 UR11, UPT, UPT, UR11, -UR4, URZ ;  /* 0x800000040b0b8290 */ /* 0x000fe4000fffe0ff */
[----:B------:R-:W-:Y:S02]  /*53b0*/  UIMAD UR7, UR41, UR8, UR38 ;  /* 0x00000008290772a4 */ /* 0x000fe4000f8e0226 */
[----:B------:R-:W-:Y:S02]  /*53c0*/  @!UP0 UIMAD UR6, UR11, UR40, UR5 ;  /* 0x000000280b0682a4 */ /* 0x000fe4000f8e0205 */
[----:B------:R-:W-:Y:S01]  /*53d0*/  UIMAD UR4, UR50, UR9, UR37 ;  /* 0x00000009320472a4 */ /* 0x000fe2000f8e0225 */
[----:B------:R-:W-:Y:S02]  /*53e0*/  @!UP0 UMOV UR5, UR10 ;  /* 0x0000000a00058c82 */ /* 0x000fe40008000000 */
[----:B------:R-:W-:Y:S02]  /*53f0*/  UIMAD UR38, UR5, UR41, UR7 ;  /* 0x00000029052672a4 */ /* 0x000fe4000f8e0207 */
[----:B------:R-:W-:Y:S11]  /*5400*/  UIMAD UR37, UR6, UR50, UR4 ;  /* 0x00000032062572a4 */ /* 0x000ff6000f8e0204 */
[----:B------:R-:W-:Y:S01]  /*5410*/  @!UPT UIADD3 URZ, UPT, UPT, URZ, URZ, URZ ;  /* 0x000000fffffff290 */ /* 0x000fe2000fffe0ff */
.L_x_90:
[----:B------:R-:W-:Y:S01]  /*5420*/  UISETP.NE.AND UP0, UPT, UR39, 0x1, UPT ;  /* 0x000000012700788c */ /* 0x000fe2000bf05270 */
[----:B------:R-:W-:Y:S10]  /*5430*/  IADD3 R143, PT, PT, R143, 0x1, RZ ;  /* 0x000000018f8f7810 */ /* 0x000ff40007ffe0ff */
[----:B------:R-:W3:Y:S01]  /*5440*/  @!UP0 LDCU.128 UR12, c[0x0][0xb10] ;  /* 0x00016200ff0c87ac */ /* 0x000ee20008000c00 */
[----:B------:R-:W4:Y:S01]  /*5450*/  @!UP0 LDCU UR5, c[0x0][0xb0c] ;  /* 0x00016180ff0587ac */ /* 0x000f220008000800 */
[----:B------:R-:W2:Y:S01]  /*5460*/  @!UP0 LDCU UR10, c[0x0][0xb20] ;  /* 0x00016400ff0a87ac */ /* 0x000ea20008000800 */
[----:B---3--:R-:W-:Y:S02]  /*5470*/  UIMAD.WIDE.U32 UR8, UR38, UR12, URZ ;  /* 0x0000000c260872a5 */ /* 0x008fe4000f8e00ff */
[----:B------:R-:W-:Y:S02]  /*5480*/  UIMAD.WIDE.U32 UR6, UR37, UR15, URZ ;  /* 0x0000000f250672a5 */ /* 0x000fe4000f8e00ff */
[----:B------:R-:W-:Y:S03]  /*5490*/  @!UP0 UISETP.NE.AND UP1, UPT, UR14, 0x1, UPT ;  /* 0x000000010e00888c */ /* 0x000fe6000bf25270 */
[----:B------:R-:W-:Y:S01]  /*54a0*/  @!UP0 UMOV UR4, UR9 ;  /* 0x0000000900048c82 */ /* 0x000fe20008000000 */
[----:B----4-:R-:W-:Y:S02]  /*54b0*/  @!UP0 UISETP.NE.AND UP2, UPT, UR5, 0x1, UPT ;  /* 0x000000010500888c */ /* 0x010fe4000bf45270 */
[----:B------:R-:W-:Y:S01]  /*54c0*/  @!UP0 USHF.R.U32.HI UR4, URZ, UR13, UR4 ;  /* 0x0000000dff048299 */ /* 0x000fe20008011604 */
[----:B------:R-:W-:Y:S02]  /*54d0*/  @!UP0 UMOV UR6, UR7 ;  /* 0x0000000700068c82 */ /* 0x000fe40008000000 */
[----:B--2---:R-:W-:Y:S02]  /*54e0*/  @!UP0 USHF.R.U32.HI UR6, URZ, UR10, UR6 ;  /* 0x0000000aff068299 */ /* 0x004fe40008011606 */
[----:B------:R-:W-:Y:S02]  /*54f0*/  @!UP0 USEL UR7, UR38, UR4, !UP2 ;  /* 0x0000000426078287 */ /* 0x000fe4000d000000 */
[----:B------:R-:W-:Y:S04]  /*5500*/  @!UP0 USEL UR6, UR37, UR6, !UP1 ;  /* 0x0000000625068287 */ /* 0x000fe8000c800000 */
[----:B------:R-:W-:Y:S02]  /*5510*/  @!UP0 UIADD3 UR4, UPT, UPT, -UR7, UR6, URZ ;  /* 0x0000000607048290 */ /* 0x000fe4000fffe1ff */
[----:B------:R-:W-:Y:S02]  /*5520*/  @!UP0 UIADD3 UR6, UPT, UPT, UR7, -UR6, URZ ;  /* 0x8000000607068290 */ /* 0x000fe4000fffe0ff */
[----:B------:R-:W-:Y:S02]  /*5530*/  @!UP0 UIMAD UR38, UR4, UR5, UR38 ;  /* 0x00000005042682a4 */ /* 0x000fe4000f8e0226 */
[----:B------:R-:W-:Y:S02]  /*5540*/  @!UP0 UIMAD UR37, UR6, UR14, UR37 ;  /* 0x0000000e062582a4 */ /* 0x000fe4000f8e0225 */
[----:B------:R-:W-:Y:S09]  /*5550*/  ULOP3.LUT UP0, URZ, UR59, 0x1b0, URZ, 0xc0, !UPT ;  /* 0x000001b03bff7892 */ /* 0x000ff2000f80c0ff */
[----:B------:R-:W-:Y:S05]  /*5560*/  BRA.U !UP0, `(.L_x_91) ;  /* 0x0000000108407547 */ /* 0x000fea000b800000 */
[----:B------:R-:W2:Y:S01]  /*5570*/  LDCU.64 UR8, c[0x4][0x80] ;  /* 0x01001000ff0877ac */ /* 0x000ea20008000a00 */
[----:B------:R-:W-:Y:S01]  /*5580*/  MOV R3, 0x0 ;  /* 0x0000000000037802 */ /* 0x000fe20000000f00 */
[----:B------:R-:W-:Y:S02]  /*5590*/  HFMA2 R12, -RZ, RZ, 0, 5.9604644775390625e-08 ;  /* 0x00000001ff0c7431 */ /* 0x000fe400000001ff */
[----:B------:R-:W-:Y:S02]  /*55a0*/  IMAD.MOV.U32 R8, RZ, RZ, 0x70 ;  /* 0x00000070ff087424 */ /* 0x000fe400078e00ff */
[----:B------:R-:W-:Y:S01]  /*55b0*/  IMAD.MOV.U32 R13, RZ, RZ, RZ ;  /* 0x000000ffff0d7224 */ /* 0x000fe200078e00ff */
[----:B------:R-:W3:Y:S01]  /*55c0*/  LDCU.64 UR6, c[0x4][0x88] ;  /* 0x01001100ff0677ac */ /* 0x000ee20008000a00 */
[----:B------:R-:W4:Y:S01]  /*55d0*/  LDC.64 R2, c[0x4][R3] ;  /* 0x0100000003027b82 */ /* 0x000f220000000a00 */
[----:B------:R-:W1:Y:S01]  /*55e0*/  LDCU.64 UR4, c[0x4][0x8] ;  /* 0x01000100ff0477ac */ /* 0x000e620008000a00 */
[----:B--2---:R-:W-:Y:S01]  /*55f0*/  MOV R5, UR9 ;  /* 0x0000000900057c02 */ /* 0x004fe20008000f00 */
[----:B------:R-:W-:Y:S01]  /*5600*/  IMAD.U32 R4, RZ, RZ, UR8 ;  /* 0x00000008ff047e24 */ /* 0x000fe2000f8e00ff */
[----:B---3--:R-:W-:Y:S01]  /*5610*/  MOV R7, UR7 ;  /* 0x0000000700077c02 */ /* 0x008fe20008000f00 */
[----:B------:R-:W-:Y:S01]  /*5620*/  IMAD.U32 R6, RZ, RZ, UR6 ;  /* 0x00000006ff067e24 */ /* 0x000fe2000f8e00ff */
[----:B-1----:R-:W-:Y:S01]  /*5630*/  MOV R11, UR5 ;  /* 0x00000005000b7c02 */ /* 0x002fe20008000f00 */
[----:B------:R-:W-:Y:S02]  /*5640*/  IMAD.U32 R10, RZ, RZ, UR4 ;  /* 0x00000004ff0a7e24 */ /* 0x000fe4000f8e00ff */
[----:B------:R-:W-:Y:S07]  /*5650*/  LEPC R20, `(.L_x_91) ;  /* 0x000000001014794e */ /* 0x000fee0000000000 */
[----:B----45:R-:W-:Y:S05]  /*5660*/  CALL.ABS.NOINC R2 ;  /* 0x0000000002007343 */ /* 0x030fea0003c00000 */
.L_x_91:
[----:B------:R-:W-:Y:S01]  /*5670*/  LOP3.LUT P0, RZ, R150, 0x1b0, RZ, 0xc0, !PT ;  /* 0x000001b096ff7812 */ /* 0x000fe2000780c0ff */
[----:B------:R-:W-:Y:S11]  /*5680*/  BSSY.RECONVERGENT B6, `(.L_x_92) ;  /* 0x0000013000067945 */ /* 0x000ff60003800200 */
[----:B------:R-:W-:Y:S01]  /*5690*/  @!UPT UIADD3 URZ, UPT, UPT, URZ, URZ, URZ ;  /* 0x000000fffffff290 */ /* 0x000fe2000fffe0ff */
[----:B------:R-:W-:Y:S05]  /*56a0*/  @!P0 BRA `(.L_x_93) ;  /* 0x0000000000408947 */ /* 0x000fea0003800000 */
        /* <DEDUP_REMOVED lines=16> */
.L_x_93:
[----:B------:R-:W-:Y:S05]  /*57b0*/  BSYNC.RECONVERGENT B6 ;  /* 0x0000000000067941 */ /* 0x000fea0003800200 */
.L_x_92:
[----:B------:R-:W-:Y:S01]  /*57c0*/  ISETP.NE.U32.AND P3, PT, R138, RZ, PT ;  /* 0x000000ff8a00720c */ /* 0x000fe20003f65070 */
[----:B------:R-:W-:Y:S01]  /*57d0*/  UISETP.NE.AND UP1, UPT, UR60, URZ, UPT ;  /* 0x000000ff3c00728c */ /* 0x000fe2000bf25270 */
[----:B------:R-:W-:Y:S02]  /*57e0*/  ISETP.NE.U32.AND P4, PT, R134, RZ, PT ;  /* 0x000000ff8600720c */ /* 0x000fe40003f85070 */
[----:B------:R-:W-:Y:S02]  /*57f0*/  ISETP.NE.AND.EX P3, PT, R139, RZ, PT, P3 ;  /* 0x000000ff8b00720c */ /* 0x000fe40003f65330 */
[----:B------:R-:W-:Y:S02]  /*5800*/  PLOP3.LUT P1, PT, PT, PT, PT, 0x8, 0x80 ;  /* 0x000000000080781c */ /* 0x000fe40003f2e170 */
[----:B------:R-:W-:Y:S02]  /*5810*/  PLOP3.LUT P0, PT, PT, PT, UP1, 0x80, 0x8 ;  /* 0x000000000008781c */ /* 0x000fe40003f0f018 */
[----:B------:R-:W-:Y:S02]  /*5820*/  ISETP.NE.AND.EX P4, PT, R135, RZ, PT, P4 ;  /* 0x000000ff8700720c */ /* 0x000fe40003f85340 */
[----:B------:R-:W2:Y:S09]  /*5830*/  @UP1 LDCU.64 UR4, c[0x0][0x888] ;  /* 0x00011100ff0417ac */ /* 0x000eb20008000a00 */
[----:B------:R-:W-:Y:S01]  /*5840*/  @P0 PLOP3.LUT P1, PT, P3, PT, PT, 0x80, 0x8 ;  /* 0x000000000008081c */ /* 0x000fe20001f2f070 */
[----:B--2---:R-:W-:Y:S04]  /*5850*/  @UP1 UISETP.NE.U32.AND UP0, UPT, UR4, URZ, UPT ;  /* 0x000000ff0400128c */ /* 0x004fe8000bf05070 */
[----:B------:R-:W-:Y:S04]  /*5860*/  @UP1 UISETP.NE.AND.EX UP0, UPT, UR5, URZ, UPT, UP0 ;  /* 0x000000ff0500128c */ /* 0x000fe8000bf05300 */
[----:B------:R-:W-:Y:S01]  /*5870*/  @UP1 USEL UR4, URZ, 0xffffffff, UP0 ;  /* 0xffffffffff041887 */ /* 0x000fe20008000000 */
[----:B------:R-:W-:Y:S11]  /*5880*/  @!P3 BRA `(.L_x_94) ;  /* 0x000000000030b947 */ /* 0x000ff60003800000 */
        /* <DEDUP_REMOVED lines=12> */
.L_x_94:
[----:B------:R-:W-:Y:S05]  /*5950*/  @!P4 BRA `(.L_x_95) ;  /* 0x000000000024c947 */ /* 0x000fea0003800000 */
[----:B------:R-:W-:Y:S01]  /*5960*/  ISETP.NE.U32.AND P2, PT, R132, RZ, PT ;  /* 0x000000ff8400720c */ /* 0x000fe20003f45070 */
[----:B------:R-:W2:Y:S03]  /*5970*/  LDCU.64 UR6, c[0x0][0x358] ;  /* 0x00006b00ff0677ac */ /* 0x000ea60008000a00 */
[----:B------:R-:W-:Y:S11]  /*5980*/  ISETP.NE.AND.EX P2, PT, R133, RZ, PT, P2 ;  /* 0x000000ff8500720c */ /* 0x000ff60003f45320 */
[----:B------:R-:W-:Y:S02]  /*5990*/  @!UPT UIADD3 URZ, UPT, UPT, URZ, URZ, URZ ;  /* 0x000000fffffff290 */ /* 0x000fe4000fffe0ff */
[----:B------:R-:W4:Y:S01]  /*59a0*/  @P2 LDC.64 R2, c[0x0][0x8a8] ;  /* 0x00022a00ff022b82 */ /* 0x000f220000000a00 */
[----:B-1----:R-:W-:Y:S04]  /*59b0*/  @P2 IMAD R0, R134, UR36, RZ ;  /* 0x0000002486002c24 */ /* 0x002fe8000f8e02ff */
[----:B----4-:R-:W-:Y:S05]  /*59c0*/  @P2 IMAD.WIDE R2, R0, 0x4, R2 ;  /* 0x0000000400022825 */ /* 0x010fea00078e0202 */
[----:B--2--5:R2:W5:Y:S02]  /*59d0*/  @P2 LDG.E R70, desc[UR6][R2.64] ;  /* 0x0000000602462981 */ /* 0x024564000c1e1900 */
[----:B--2---:R-:W4:Y:S02]  /*59e0*/  @!P2 LDC R70, c[0x0][0x8a0] ;  /* 0x00022800ff46ab82 */ /* 0x004f240000000800 */
.L_x_95:
[----:B---3-5:R-:W-:Y:S01]  /*59f0*/  @P0 FSETP.NEU.AND P4, PT, R71, RZ, PT ;  /* 0x000000ff4700020b */ /* 0x028fe20003f8d000 */
[----:B-1----:R-:W-:Y:S01]  /*5a00*/  IMAD.U32 R0, RZ, RZ, UR4 ;  /* 0x00000004ff007e24 */ /* 0x002fe2000f8e00ff */
[----:B------:R-:W-:Y:S01]  /*5a10*/  @P0 LOP3.LUT P2, RZ, R141, 0xff, RZ, 0xc0, !PT ;  /* 0x000000ff8dff0812 */ /* 0x000fe2000784c0ff */
[----:B------:R-:W-:Y:S01]  /*5a20*/  BSSY B1, `(.L_x_96) ;  /* 0x000003d000017945 */ /* 0x000fe20003800000 */
[----:B------:R-:W-:Y:S02]  /*5a30*/  @P0 SEL R2, RZ, 0xffffffff, P4 ;  /* 0xffffffffff020807 */ /* 0x000fe40002000000 */
[----:B------:R-:W-:Y:S02]  /*5a40*/  CS2R R18, SRZ ;  /* 0x0000000000127805 */ /* 0x000fe4000001ff00 */
[----:B------:R-:W-:Y:S02]  /*5a50*/  LEA R22, R68, UR44, 0x3 ;  /* 0x0000002c44167c11 */ /* 0x000fe4000f8e18ff */
[----:B------:R-:W-:Y:S02]  /*5a60*/  CS2R R16, SRZ ;  /* 0x0000000000107805 */ /* 0x000fe4000001ff00 */
[----:B------:R-:W-:Y:S02]  /*5a70*/  @P1 SEL R2, R0, R2, !P2 ;  /* 0x0000000200021207 */ /* 0x000fe40005000000 */
[----:B------:R-:W-:Y:S02]  /*5a80*/  CS2R R26, SRZ ;  /* 0x00000000001a7805 */ /* 0x000fe4000001ff00 */
[----:B------:R-:W-:Y:S02]  /*5a90*/  SHF.L.U32 R4, R146, 0x1f, RZ ;  /* 0x0000001f92047819 */ /* 0x000fe400000006ff */
[----:B------:R-:W-:Y:S02]  /*5aa0*/  CS2R R24, SRZ ;  /* 0x0000000000187805 */ /* 0x000fe4000001ff00 */
[----:B------:R-:W-:Y:S02]  /*5ab0*/  @P0 LOP3.LUT R2, R2, 0x1, RZ, 0xc0, !PT ;  /* 0x0000000102020812 */ /* 0x000fe400078ec0ff */
[----:B------:R-:W-:Y:S02]  /*5ac0*/  CS2R R30, SRZ ;  /* 0x00000000001e7805 */ /* 0x000fe4000001ff00 */
[----:B------:R-:W-:Y:S02]  /*5ad0*/  PLOP3.LUT P5, PT, PT, PT, PT, 0x8, 0x80 ;  /* 0x000000000080781c */ /* 0x000fe40003fae170 */
[----:B------:R-:W-:Y:S02]  /*5ae0*/  CS2R R28, SRZ ;  /* 0x00000000001c7805 */ /* 0x000fe4000001ff00 */
[----:B------:R-:W-:Y:S01]  /*5af0*/  ISETP.NE.U32.OR P1, PT, R2, 0x1, !P0 ;  /* 0x000000010200780c */ /* 0x000fe20004725470 */
[----:B------:R-:W-:Y:S01]  /*5b00*/  IMAD R2, R68, 0x40, R69 ;  /* 0x0000004044027824 */ /* 0x000fe200078e0245 */
[----:B------:R-:W-:Y:S02]  /*5b10*/  CS2R R34, SRZ ;  /* 0x0000000000227805 */ /* 0x000fe4000001ff00 */
[----:B------:R-:W-:Y:S09]  /*5b20*/  CS2R R32, SRZ ;  /* 0x0000000000207805 */ /* 0x000ff2000001ff00 */
[----:B------:R-:W-:Y:S04]  /*5b30*/  @P1 SHF.L.U32 R0, R144, 0x1f, RZ ;  /* 0x0000001f90001819 */ /* 0x000fe800000006ff */
[----:B------:R-:W1:Y:S01]  /*5b40*/  @P1 SYNCS.PHASECHK.TRANS64.TRYWAIT P0, [UR44+0x80], R0 ;  /* 0x00008000ff0015a7 */ /* 0x000e62000800112c */
[----:B------:R2:W3:Y:S01]  /*5b50*/  SYNCS.PHASECHK.TRANS64.TRYWAIT P4, [R22+URZ+0xc0], R4 ;  /* 0x0000c004160075a7 */ /* 0x0004e200080811ff */
[----:B-1----:R-:W-:Y:S01]  /*5b60*/  @P1 PLOP3.LUT P5, PT, P0, PT, PT, 0x8, 0x80 ;  /* 0x000000000080181c */ /* 0x002fe200007ae170 */
[----:B------:R-:W-:Y:S01]  /*5b70*/  @!UPT UIADD3 URZ, UPT, UPT, URZ, URZ, URZ ;  /* 0x000000fffffff290 */ /* 0x000fe2000fffe0ff */
[----:B--23--:R-:W-:Y:S11]  /*5b80*/  @!P1 BRA `(.L_x_97) ;  /* 0x0000000000989947 */ /* 0x00cff60003800000 */
[----:B------:R-:W-:Y:S01]  /*5b90*/  ISETP.NE.U32.AND P0, PT, RZ, UR56, PT ;  /* 0x00000038ff007c0c */ /* 0x000fe2000bf05070 */
[----:B------:R-:W-:Y:S01]  /*5ba0*/  BSSY B0, `(.L_x_98) ;  /* 0x0000016000007945 */ /* 0x000fe20003800000 */
[----:B------:R-:W-:Y:S02]  /*5bb0*/  FSETP.NEU.AND P2, PT, R71, RZ, PT ;  /* 0x000000ff4700720b */ /* 0x000fe40003f4d000 */
[----:B------:R-:W-:Y:S02]  /*5bc0*/  CS2R R34, SRZ ;  /* 0x0000000000227805 */ /* 0x000fe4000001ff00 */
[----:B------:R-:W-:Y:S02]  /*5bd0*/  ISETP.NE.AND.EX P0, PT, RZ, UR57, PT, P0 ;  /* 0x00000039ff007c0c */ /* 0x000fe4000bf05300 */
[----:B------:R-:W-:Y:S02]  /*5be0*/  CS2R R32, SRZ ;  /* 0x0000000000207805 */ /* 0x000fe4000001ff00 */
[----:B------:R-:W-:Y:S02]  /*5bf0*/  LOP3.LUT P1, RZ, R141, 0xff, RZ, 0xc0, !PT ;  /* 0x000000ff8dff7812 */ /* 0x000fe4000782c0ff */
[----:B------:R-:W-:Y:S02]  /*5c00*/  CS2R R30, SRZ ;  /* 0x00000000001e7805 */ /* 0x000fe4000001ff00 */
[----:B------:R-:W-:Y:S02]  /*5c10*/  SEL R0, RZ, 0xffffffff, P2 ;  /* 0xffffffffff007807 */ /* 0x000fe40001000000 */
[----:B------:R-:W-:Y:S02]  /*5c20*/  CS2R R28, SRZ ;  /* 0x00000000001c7805 */ /* 0x000fe4000001ff00 */
[----:B------:R-:W-:Y:S02]  /*5c30*/  SEL R3, RZ, 0xffffffff, P0 ;  /* 0xffffffffff037807 */ /* 0x000fe40000000000 */
[----:B------:R-:W-:Y:S02]  /*5c40*/  CS2R R26, SRZ ;  /* 0x00000000001a7805 */ /* 0x000fe4000001ff00 */
[----:B------:R-:W-:Y:S02]  /*5c50*/  CS2R R24, SRZ ;  /* 0x0000000000187805 */ /* 0x000fe4000001ff00 */
[----:B------:R-:W-:Y:S02]  /*5c60*/  CS2R R18, SRZ ;  /* 0x0000000000127805 */ /* 0x000fe4000001ff00 */
[----:B------:R-:W-:Y:S02]  /*5c70*/  @P3 SEL R0, R3, R0, !P1 ;  /* 0x0000000003003207 */ /* 0x000fe40004800000 */
[----:B------:R-:W-:Y:S02]  /*5c80*/  CS2R R16, SRZ ;  /* 0x0000000000107805 */ /* 0x000fe4000001ff00 */
[----:B------:R-:W-:Y:S04]  /*5c90*/  LOP3.LUT R0, R0, 0x1, RZ, 0xc0, !PT ;  /* 0x0000000100007812 */ /* 0x000fe800078ec0ff */
[----:B------:R-:W-:Y:S01]  /*5ca0*/  ISETP.NE.U32.AND P0, PT, R0, 0x1, PT ;  /* 0x000000010000780c */ /* 0x000fe20003f05070 */
[----:B------:R-:W-:Y:S01]  /*5cb0*/  @!UPT UIADD3 URZ, UPT, UPT, URZ, URZ, URZ ;  /* 0x000000fffffff290 */ /* 0x000fe2000fffe0ff */
[----:B------:R-:W-:Y:S11]  /*5cc0*/  @!P5 BRA `(.L_x_99) ;  /* 0x00000000000cd947 */ /* 0x000ff60003800000 */
[----:B------:R-:W-:Y:S04]  /*5cd0*/  SHF.L.U32 R3, R144, 0x1f, RZ ;  /* 0x0000001f90037819 */ /* 0x000fe800000006ff */
[----:B------:R-:W1:Y:S02]  /*5ce0*/  SYNCS.PHASECHK.TRANS64.TRYWAIT P1, [UR44+0x80], R3 ;  /* 0x00008003ff0075a7 */ /* 0x000e64000802112c */
[----:B-1----:R-:W-:Y:S05]  /*5cf0*/  @!P1 BRA `(.L_x_100) ;  /* 0x0000001c00bc9947 */ /* 0x002fea0003800000 */
.L_x_99:
[----:B------:R-:W-:Y:S05]  /*5d00*/  BSYNC B0 ;  /* 0x0000000000007941 */ /* 0x000fea0003800000 */
.L_x_98:
[----:B------:R2:W3:Y:S01]  /*5d10*/  @P0 LDS.128 R32, [R140+UR44+0x200] ;  /* 0x0002002c8c200984 */ /* 0x0004e20008000c00 */
[----:B------:R-:W-:Y:S01]  /*5d20*/  UIADD3 UR4, UPT, UPT, UR44, 0x88, URZ ;  /* 0x000000882c047890 */ /* 0x000fe2000fffe0ff */
[----:B------:R-:W-:Y:S02]  /*5d30*/  LOP3.LUT R144, R144, 0x1, RZ, 0x3c, !PT ;  /* 0x0000000190907812 */ /* 0x000fe400078e3cff */
[----:B------:R2:W1:Y:S01]  /*5d40*/  @P0 LDS.128 R28, [R149+0x10] ;  /* 0x00001000951c0984 */ /* 0x0004620000000c00 */
[----:B------:R-:W-:Y:S03]  /*5d50*/  UPRMT UR4, UR61, 0x654, UR4 ;  /* 0x000006543d047896 */ /* 0x000fe60008000004 */
[----:B------:R2:W1:Y:S04]  /*5d60*/  @P0 LDS.128 R24, [R148+0x20] ;  /* 0x0000200094180984 */ /* 0x0004680000000c00 */
[----:B------:R2:W1:Y:S01]  /*5d70*/  @P0 LDS.128 R16, [R147+0x30] ;  /* 0x0000300093100984 */ /* 0x0004620000000c00 */
[----:B------:R-:W-:Y:S01]  /*5d80*/  @!PT LDS RZ, [RZ] ;  /* 0x00000000fffff984 */ /* 0x000fe20000000800 */
[----:B------:R-:W-:Y:S01]  /*5d90*/  @!PT LDS RZ, [RZ] ;  /* 0x00000000fffff984 */ /* 0x000fe20000000800 */
[----:B------:R-:W-:Y:S01]  /*5da0*/  @!PT LDS RZ, [RZ] ;  /* 0x00000000fffff984 */ /* 0x000fe20000000800 */
[----:B------:R-:W-:Y:S01]  /*5db0*/  @!PT LDS RZ, [RZ] ;  /* 0x00000000fffff984 */ /* 0x000fe20000000800 */
[----:B------:R5:W-:Y:S06]  /*5dc0*/  MEMBAR.ALL.CTA ;  /* 0x0000000000007992 */ /* 0x000bec0000008000 */
[----:B-----5:R-:W5:Y:S02]  /*5dd0*/  FENCE.VIEW.ASYNC.S ;  /* 0x00000000000073c6 */ /* 0x020f640000000000 */
[----:B-----5:R-:W-:Y:S01]  /*5de0*/  SYNCS.ARRIVE.TRANS64.RED.A1T0 RZ, [UR4], RZ ;  /* 0x000000ffffff79a7 */ /* 0x020fe20008100404 */
.L_x_97:
[----:B------:R-:W-:Y:S05]  /*5df0*/  BSYNC B1 ;  /* 0x0000000000017941 */ /* 0x000fea0003800000 */
.L_x_96:
[----:B-1----:R-:W-:Y:S04]  /*5e00*/  SHF.R.U32.HI R0, RZ, 0x15, R2 ;  /* 0x00000015ff007819 */ /* 0x002fe80000011602 */
[----:B------:R-:W-:Y:S01]  /*5e10*/  LOP3.LUT P0, RZ, R0, 0x3, R142, 0x48, !PT ;  /* 0x0000000300ff7812 */ /* 0x000fe2000780488e */
[----:B------:R-:W-:Y:S01]  /*5e20*/  @!UPT UIADD3 URZ, UPT, UPT, URZ, URZ, URZ ;  /* 0x000000fffffff290 */ /* 0x000fe2000fffe0ff */
[----:B------:R-:W-:Y:S11]  /*5e30*/  @P4 BRA `(.L_x_101) ;  /* 0x0000000000084947 */ /* 0x000ff60003800000 */
[----:B------:R-:W1:Y:S02]  /*5e40*/  SYNCS.PHASECHK.TRANS64.TRYWAIT P1, [R22+URZ+0xc0], R4 ;  /* 0x0000c004160075a7 */ /* 0x000e6400080211ff */
[----:B-1----:R-:W-:Y:S05]  /*5e50*/  @!P1 BRA `(.L_x_102) ;  /* 0x0000001c007c9947 */ /* 0x002fea0003800000 */
.L_x_101:
[----:B------:R-:W-:Y:S05]  /*5e60*/  @!P0 BRA `(.L_x_103) ;  /* 0x0000000000408947 */ /* 0x000fea0003800000 */
[----:B------:R-:W1:Y:S01]  /*5e70*/  LDCU.64 UR8, c[0x4][0x70] ;  /* 0x01000e00ff0877ac */ /* 0x000e620008000a00 */
[----:B------:R-:W-:Y:S01]  /*5e80*/  MOV R15, 0x0 ;  /* 0x00000000000f7802 */ /* 0x000fe20000000f00 */
[----:B------:R-:W-:Y:S02]  /*5e90*/  HFMA2 R12, -RZ, RZ, 0, 5.9604644775390625e-08 ;  /* 0x00000001ff0c7431 */ /* 0x000fe400000001ff */
[----:B------:R-:W-:Y:S02]  /*5ea0*/  IMAD.MOV.U32 R8, RZ, RZ, 0x192 ;  /* 0x00000192ff087424 */ /* 0x000fe400078e00ff */
[----:B------:R-:W-:Y:S01]  /*5eb0*/  IMAD.MOV.U32 R13, RZ, RZ, RZ ;  /* 0x000000ffff0d7224 */ /* 0x000fe200078e00ff */
[----:B------:R-:W5:Y:S01]  /*5ec0*/  LDCU.64 UR6, c[0x4][0x78] ;  /* 0x01000f00ff0677ac */ /* 0x000f620008000a00 */
[----:B------:R-:W2:Y:S01]  /*5ed0*/  LDC.64 R14, c[0x4][R15] ;  /* 0x010000000f0e7b82 */ /* 0x000ea20000000a00 */
[----:B------:R-:W3:Y:S01]  /*5ee0*/  LDCU.64 UR4, c[0x4][0x10] ;  /* 0x01000200ff0477ac */ /* 0x000ee20008000a00 */
[----:B-1----:R-:W-:Y:S01]  /*5ef0*/  MOV R5, UR9 ;  /* 0x0000000900057c02 */ /* 0x002fe20008000f00 */
[----:B------:R-:W-:Y:S01]  /*5f00*/  IMAD.U32 R4, RZ, RZ, UR8 ;  /* 0x00000008ff047e24 */ /* 0x000fe2000f8e00ff */
[----:B-----5:R-:W-:Y:S01]  /*5f10*/  MOV R7, UR7 ;  /* 0x0000000700077c02 */ /* 0x020fe20008000f00 */
[----:B------:R-:W-:Y:S01]  /*5f20*/  IMAD.U32 R6, RZ, RZ, UR6 ;  /* 0x00000006ff067e24 */ /* 0x000fe2000f8e00ff */
[----:B---3--:R-:W-:Y:S01]  /*5f30*/  MOV R11, UR5 ;  /* 0x00000005000b7c02 */ /* 0x008fe20008000f00 */
[----:B------:R-:W-:Y:S02]  /*5f40*/  IMAD.U32 R10, RZ, RZ, UR4 ;  /* 0x00000004ff0a7e24 */ /* 0x000fe4000f8e00ff */
[----:B------:R-:W-:Y:S07]  /*5f50*/  LEPC R20, `(.L_x_103) ;  /* 0x000000001014794e */ /* 0x000fee0000000000 */
[----:B--2-4-:R-:W-:Y:S05]  /*5f60*/  CALL.ABS.NOINC R14 ;  /* 0x000000000e007343 */ /* 0x014fea0003c00000 */
.L_x_103:
[----:B------:R-:W-:Y:S01]  /*5f70*/  LOP3.LUT P0, RZ, R131, 0x60, RZ, 0xc0, !PT ;  /* 0x0000006083ff7812 */ /* 0x000fe2000780c0ff */
[----:B------:R-:W-:Y:S05]  /*5f80*/  WARPSYNC.ALL ;  /* 0x0000000000007948 */ /* 0x000fea0003800000 */
[----:B------:R-:W-:Y:S01]  /*5f90*/  R2UR UR4, R2 ;  /* 0x00000000020472ca */ /* 0x000fe200000e0000 */
[----:B------:R-:W-:Y:S01]  /*5fa0*/  BSSY.RECONVERGENT B0, `(.L_x_104) ;  /* 0x0000120000007945 */ /* 0x000fe20003800200 */
[----:B---3--:R-:W-:Y:S02]  /*5fb0*/  F2FP.F16.E4M3.UNPACK_B R2, R32 ;  /* 0x00000020ff02723e */ /* 0x008fe400020006ff */
[-C--:B------:R-:W-:Y:S02]  /*5fc0*/  F2FP.F16.E4M3.UNPACK_B R21, R33.reuse ;  /* 0x00000021ff15723e */ /* 0x080fe400020006ff */
[----:B------:R-:W-:Y:S01]  /*5fd0*/  F2FP.F16.E4M3.UNPACK_B R12, R28 ;  /* 0x0000001cff0c723e */ /* 0x000fe200020006ff */
[----:B------:R-:W-:Y:S01]  /*5fe0*/  HADD2.F32 R0, -RZ, R2.H0_H0 ;  /* 0x20000002ff007230 */ /* 0x000fe20000004100 */
[----:B------:R-:W-:Y:S01]  /*5ff0*/  F2FP.F16.E4M3.UNPACK_B R32, R32.H1 ;  /* 0x00000020ff20723e */ /* 0x000fe200030006ff */
[--C-:B------:R-:W-:Y:S01]  /*6000*/  HADD2.F32 R73, -RZ, R21.reuse.H0_H0 ;  /* 0x20000015ff497230 */ /* 0x100fe20000004100 */
[----:B------:R-:W-:Y:S01]  /*6010*/  F2FP.F16.E4M3.UNPACK_B R33, R33.H1 ;  /* 0x00000021ff21723e */ /* 0x000fe200030006ff */
[----:B------:R-:W-:Y:S01]  /*6020*/  HADD2.F32 R74, -RZ, R21.H1_H1 ;  /* 0x30000015ff4a7230 */ /* 0x000fe20000004100 */
[-C--:B------:R-:W-:Y:S01]  /*6030*/  F2FP.F16.E4M3.UNPACK_B R20, R34.reuse ;  /* 0x00000022ff14723e */ /* 0x080fe200020006ff */
[--C-:B------:R-:W-:Y:S01]  /*6040*/  HADD2.F32 R3, -RZ, R32.reuse.H0_H0 ;  /* 0x20000020ff037230 */ /* 0x100fe20000004100 */
[----:B------:R-:W-:Y:S01]  /*6050*/  F2FP.F16.E4M3.UNPACK_B R15, R34.H1 ;  /* 0x00000022ff0f723e */ /* 0x000fe200030006ff */
[----:B------:R-:W-:Y:S01]  /*6060*/  HADD2.F32 R72, -RZ, R32.H1_H1 ;  /* 0x30000020ff487230 */ /* 0x000fe20000004100 */
[-C--:B------:R-:W-:Y:S01]  /*6070*/  F2FP.F16.E4M3.UNPACK_B R14, R35.reuse ;  /* 0x00000023ff0e723e */ /* 0x080fe200020006ff */
[--C-:B------:R-:W-:Y:S01]  /*6080*/  HADD2.F32 R75, -RZ, R33.reuse.H0_H0 ;  /* 0x20000021ff4b7230 */ /* 0x100fe20000004100 */
[----:B------:R-:W-:Y:S01]  /*6090*/  F2FP.F16.E4M3.UNPACK_B R13, R35.H1 ;  /* 0x00000023ff0d723e */ /* 0x000fe200030006ff */
[----:B------:R-:W-:Y:S01]  /*60a0*/  HADD2.F32 R76, -RZ, R33.H1_H1 ;  /* 0x30000021ff4c7230 */ /* 0x000fe20000004100 */
[----:B------:R-:W-:Y:S01]  /*60b0*/  F2FP.F16.E4M3.UNPACK_B R28, R28.H1 ;  /* 0x0000001cff1c723e */ /* 0x000fe200030006ff */
[--C-:B------:R-:W-:Y:S01]  /*60c0*/  HADD2.F32 R77, -RZ, R20.reuse.H0_H0 ;  /* 0x20000014ff4d7230 */ /* 0x100fe20000004100 */
[-C--:B------:R-:W-:Y:S01]  /*60d0*/  F2FP.F16.E4M3.UNPACK_B R11, R29.reuse ;  /* 0x0000001dff0b723e */ /* 0x080fe200020006ff */
        /* <DEDUP_REMOVED lines=15> */
[----:B------:R-:W-:Y:S01]  /*61d0*/  R2UR UR5, R22 ;  /* 0x00000000160572ca */ /* 0x000fe200000e0000 */
        /* <DEDUP_REMOVED lines=29> */
[----:B------:R-:W-:Y:S01]  /*63b0*/  IADD3 R68, PT, PT, R68, 0x1, RZ ;  /* 0x0000000144447810 */ /* 0x000fe20007ffe0ff */
[--C-:B------:R-:W-:Y:S02]  /*63c0*/  HADD2.F32 R101, -RZ, R5.reuse.H0_H0 ;  /* 0x20000005ff657230 */ /* 0x100fe40000004100 */
[----:B------:R-:W-:Y:S02]  /*63d0*/  HADD2.F32 R102, -RZ, R5.H1_H1 ;  /* 0x30000005ff667230 */ /* 0x000fe40000004100 */
[--C-:B------:R-:W-:Y:S02]  /*63e0*/  HADD2.F32 R103, -RZ, R4.reuse.H0_H0 ;  /* 0x20000004ff677230 */ /* 0x100fe40000004100 */
[----:B------:R-:W-:Y:S02]  /*63f0*/  HADD2.F32 R104, -RZ, R4.H1_H1 ;  /* 0x30000004ff687230 */ /* 0x000fe40000004100 */
[----:B------:R-:W1:Y:S01]  /*6400*/  LDTM.x64 R4, tmem[UR4] ;  /* 0x00000004000479ee */ /* 0x000e620008340000 */
[----:B------:R-:W-:Y:S01]  /*6410*/  NOP ;  /* 0x0000000000007918 */ /* 0x000fe20000000000 */
[----:B------:R-:W-:Y:S01]  /*6420*/  UIADD3 UR4, UPT, UPT, UR5, 0xe0, URZ ;  /* 0x000000e005047890 */ /* 0x000fe2000fffe0ff */
[----:B------:R-:W-:Y:S02]  /*6430*/  HADD2.F32 R2, -RZ, R2.H1_H1 ;  /* 0x30000002ff027230 */ /* 0x000fe40000004100 */
[--C-:B------:R-:W-:Y:S01]  /*6440*/  HADD2.F32 R105, -RZ, R106.reuse.H0_H0 ;  /* 0x2000006aff697230 */ /* 0x100fe20000004100 */
[----:B------:R-:W-:Y:S01]  /*6450*/  UPRMT UR4, UR61, 0x654, UR4 ;  /* 0x000006543d047896 */ /* 0x000fe20008000004 */
[----:B------:R-:W-:Y:S02]  /*6460*/  HADD2.F32 R106, -RZ, R106.H1_H1 ;  /* 0x3000006aff6a7230 */ /* 0x000fe40000004100 */
[--C-:B------:R-:W-:Y:S02]  /*6470*/  HADD2.F32 R109, -RZ, R110.reuse.H0_H0 ;  /* 0x2000006eff6d7230 */ /* 0x100fe40000004100 */
[----:B------:R-:W-:Y:S02]  /*6480*/  HADD2.F32 R110, -RZ, R110.H1_H1 ;  /* 0x3000006eff6e7230 */ /* 0x000fe40000004100 */
[--C-:B------:R-:W-:Y:S02]  /*6490*/  HADD2.F32 R113, -RZ, R114.reuse.H0_H0 ;  /* 0x20000072ff717230 */ /* 0x100fe40000004100 */
[----:B-1----:R-:W-:Y:S01]  /*64a0*/  SYNCS.ARRIVE.TRANS64.RED.A1T0 RZ, [UR4], RZ ;  /* 0x000000ffffff79a7 */ /* 0x002fe20008100404 */
[----:B------:R-:W-:Y:S02]  /*64b0*/  HADD2.F32 R114, -RZ, R114.H1_H1 ;  /* 0x30000072ff727230 */ /* 0x000fe40000004100 */
[--C-:B------:R-:W-:Y:S02]  /*64c0*/  HADD2.F32 R117, -RZ, R118.reuse.H0_H0 ;  /* 0x20000076ff757230 */ /* 0x100fe40000004100 */
[----:B------:R-:W-:Y:S02]  /*64d0*/  HADD2.F32 R118, -RZ, R118.H1_H1 ;  /* 0x30000076ff767230 */ /* 0x000fe40000004100 */
[--C-:B------:R-:W-:Y:S02]  /*64e0*/  HADD2.F32 R121, -RZ, R122.reuse.H0_H0 ;  /* 0x2000007aff797230 */ /* 0x100fe40000004100 */
[C---:B----4-:R-:W-:Y:S01]  /*64f0*/  FMUL R4, R70.reuse, R4 ;  /* 0x0000000446047220 */ /* 0x050fe20000400000 */
[C---:B------:R-:W-:Y:S01]  /*6500*/  FMUL R5, R70.reuse, R5 ;  /* 0x0000000546057220 */ /* 0x040fe20000400000 */
[C---:B------:R-:W-:Y:S01]  /*6510*/  FMUL R8, R70.reuse, R8 ;  /* 0x0000000846087220 */ /* 0x040fe20000400000 */
[C---:B------:R-:W-:Y:S01]  /*6520*/  FMUL R9, R70.reuse, R9 ;  /* 0x0000000946097220 */ /* 0x040fe20000400000 */
[C---:B------:R-:W-:Y:S01]  /*6530*/  FFMA R4, R71.reuse, R0, R4 ;  /* 0x0000000047047223 */ /* 0x040fe20000000004 */
[C---:B------:R-:W-:Y:S01]  /*6540*/  FFMA R5, R71.reuse, R2, R5 ;  /* 0x0000000247057223 */ /* 0x040fe20000000005 */
[C---:B------:R-:W-:Y:S01]  /*6550*/  FMUL R12, R70.reuse, R12 ;  /* 0x0000000c460c7220 */ /* 0x040fe20000400000 */
[C---:B------:R-:W-:Y:S01]  /*6560*/  FMUL R13, R70.reuse, R13 ;  /* 0x0000000d460d7220 */ /* 0x040fe20000400000 */
[C---:B------:R-:W-:Y:S01]  /*6570*/  FMUL R16, R70.reuse, R16 ;  /* 0x0000001046107220 */ /* 0x040fe20000400000 */
[C---:B------:R-:W-:Y:S01]  /*6580*/  FMUL R17, R70.reuse, R17 ;  /* 0x0000001146117220 */ /* 0x040fe20000400000 */
[C---:B------:R-:W-:Y:S01]  /*6590*/  FMUL R0, R70.reuse, R20 ;  /* 0x0000001446007220 */ /* 0x040fe20000400000 */
[C---:B------:R-:W-:Y:S01]  /*65a0*/  FMUL R2, R70.reuse, R21 ;  /* 0x0000001546027220 */ /* 0x040fe20000400000 */
[C---:B------:R-:W-:Y:S01]  /*65b0*/  FMUL R21, R70.reuse, R28 ;  /* 0x0000001c46157220 */ /* 0x040fe20000400000 */
[----:B------:R-:W-:Y:S02]  /*65c0*/  HADD2.F32 R122, -RZ, R122.H1_H1 ;  /* 0x3000007aff7a7230 */ /* 0x000fe40000004100 */
[C---:B------:R-:W-:Y:S01]  /*65d0*/  FMUL R6, R70.reuse, R6 ;  /* 0x0000000646067220 */ /* 0x040fe20000400000 */
[--C-:B------:R-:W-:Y:S02]  /*65e0*/  HADD2.F32 R125, -RZ, R126.reuse.H0_H0 ;  /* 0x2000007eff7d7230 */ /* 0x100fe40000004100 */
[C---:B------:R-:W-:Y:S01]  /*65f0*/  FMUL R7, R70.reuse, R7 ;  /* 0x0000000746077220 */ /* 0x040fe20000400000 */
[----:B------:R-:W-:Y:S02]  /*6600*/  HADD2.F32 R126, -RZ, R126.H1_H1 ;  /* 0x3000007eff7e7230 */ /* 0x000fe40000004100 */
[C---:B------:R-:W-:Y:S01]  /*6610*/  FFMA R6, R71.reuse, R3, R6 ;  /* 0x0000000347067223 */ /* 0x040fe20000000006 */
[C---:B------:R-:W-:Y:S01]  /*6620*/  FMUL R10, R70.reuse, R10 ;  /* 0x0000000a460a7220 */ /* 0x040fe20000400000 */
[C---:B------:R-:W-:Y:S01]  /*6630*/  FFMA R7, R71.reuse, R72, R7 ;  /* 0x0000004847077223 */ /* 0x040fe20000000007 */
[C---:B------:R-:W-:Y:S01]  /*6640*/  FFMA R8, R71.reuse, R73, R8 ;  /* 0x0000004947087223 */ /* 0x040fe20000000008 */
[C---:B------:R-:W-:Y:S01]  /*6650*/  FFMA R9, R71.reuse, R74, R9 ;  /* 0x0000004a47097223 */ /* 0x040fe20000000009 */
[C---:B------:R-:W-:Y:S01]  /*6660*/  FFMA R10, R71.reuse, R75, R10 ;  /* 0x0000004b470a7223 */ /* 0x040fe2000000000a */
[--C-:B------:R-:W-:Y:S02]  /*6670*/  HADD2.F32 R74, -RZ, R129.reuse.H0_H0 ;  /* 0x20000081ff4a7230 */ /* 0x100fe40000004100 */
[C---:B------:R-:W-:Y:S01]  /*6680*/  FMUL R11, R70.reuse, R11 ;  /* 0x0000000b460b7220 */ /* 0x040fe20000400000 */
[----:B------:R-:W-:Y:S02]  /*6690*/  HADD2.F32 R75, -RZ, R129.H1_H1 ;  /* 0x30000081ff4b7230 */ /* 0x000fe40000004100 */
[C---:B------:R-:W-:Y:S01]  /*66a0*/  FMUL R14, R70.reuse, R14 ;  /* 0x0000000e460e7220 */ /* 0x040fe20000400000 */
[--C-:B------:R-:W-:Y:S02]  /*66b0*/  HADD2.F32 R72, -RZ, R130.reuse.H0_H0 ;  /* 0x20000082ff487230 */ /* 0x100fe40000004100 */
[C---:B------:R-:W-:Y:S01]  /*66c0*/  FFMA R11, R71.reuse, R76, R11 ;  /* 0x0000004c470b7223 */ /* 0x040fe2000000000b */
[C---:B------:R-:W-:Y:S01]  /*66d0*/  FFMA R12, R71.reuse, R77, R12 ;  /* 0x0000004d470c7223 */ /* 0x040fe2000000000c */
[----:B------:R-:W-:Y:S01]  /*66e0*/  FFMA R13, R71, R78, R13 ;  /* 0x0000004e470d7223 */ /* 0x000fe2000000000d */
[----:B------:R-:W-:Y:S01]  /*66f0*/  F2FP.SATFINITE.E4M3.F32.PACK_AB_MERGE_C R76, R7, R6, RZ ;  /* 0x00000006074c723e */ /* 0x000fe200048070ff */
[----:B------:R-:W-:Y:S01]  /*6700*/  FFMA R14, R71, R79, R14 ;  /* 0x0000004f470e7223 */ /* 0x000fe2000000000e */
[----:B------:R-:W-:Y:S01]  /*6710*/  F2FP.SATFINITE.E4M3.F32.PACK_AB_MERGE_C R129, R11, R10, RZ ;  /* 0x0000000a0b81723e */ /* 0x000fe200048070ff */
[C---:B------:R-:W-:Y:S01]  /*6720*/  FMUL R7, R70.reuse, R24 ;  /* 0x0000001846077220 */ /* 0x040fe20000400000 */
[C---:B------:R-:W-:Y:S01]  /*6730*/  FMUL R10, R70.reuse, R25 ;  /* 0x00000019460a7220 */ /* 0x040fe20000400000 */
[C---:B------:R-:W-:Y:S01]  /*6740*/  FMUL R25, R70.reuse, R32 ;  /* 0x0000002046197220 */ /* 0x040fe20000400000 */
[----:B------:R-:W-:Y:S02]  /*6750*/  HADD2.F32 R73, -RZ, R130.H1_H1 ;  /* 0x30000082ff497230 */ /* 0x000fe40000004100 */
[C---:B------:R-:W-:Y:S01]  /*6760*/  FMUL R15, R70.reuse, R15 ;  /* 0x0000000f460f7220 */ /* 0x040fe20000400000 */
[C---:B------:R-:W-:Y:S01]  /*6770*/  FMUL R18, R70.reuse, R18 ;  /* 0x0000001246127220 */ /* 0x040fe20000400000 */
[C---:B------:R-:W-:Y:S01]  /*6780*/  FMUL R19, R70.reuse, R19 ;  /* 0x0000001346137220 */ /* 0x040fe20000400000 */
[C---:B------:R-:W-:Y:S01]  /*6790*/  FMUL R3, R70.reuse, R22 ;  /* 0x0000001646037220 */ /* 0x040fe20000400000 */
[C---:B------:R-:W-:Y:S01]  /*67a0*/  FFMA R15, R71.reuse, R80, R15 ;  /* 0x00000050470f7223 */ /* 0x040fe2000000000f */
[C---:B------:R-:W-:Y:S01]  /*67b0*/  FFMA R16, R71.reuse, R81, R16 ;  /* 0x0000005147107223 */ /* 0x040fe20000000010 */
[C---:B------:R-:W-:Y:S01]  /*67c0*/  FFMA R17, R71.reuse, R82, R17 ;  /* 0x0000005247117223 */ /* 0x040fe20000000011 */
[C---:B------:R-:W-:Y:S01]  /*67d0*/  FFMA R18, R71.reuse, R83, R18 ;  /* 0x0000005347127223 */ /* 0x040fe20000000012 */
        /* <DEDUP_REMOVED lines=16> */
[----:B------:R-:W-:Y:S01]  /*68e0*/  FMUL R20, R70, R27 ;  /* 0x0000001b46147220 */ /* 0x000fe20000400000 */
[----:B------:R-:W-:Y:S01]  /*68f0*/  F2FP.SATFINITE.E4M3.F32.PACK_AB_MERGE_C R3, R6, R3, RZ ;  /* 0x000000030603723e */ /* 0x000fe200048070ff */
[C---:B------:R-:W-:Y:S01]  /*6900*/  FMUL R23, R70.reuse, R30 ;  /* 0x0000001e46177220 */ /* 0x040fe20000400000 */
[C---:B------:R-:W-:Y:S01]  /*6910*/  FMUL R30, R70.reuse, R37 ;  /* 0x00000025461e7220 */ /* 0x040fe20000400000 */
[C---:B------:R-:W-:Y:S01]  /*6920*/  FFMA R20, R71.reuse, R92, R20 ;  /* 0x0000005c47147223 */ /* 0x040fe20000000014 */
[C---:B------:R-:W-:Y:S01]  /*6930*/  FFMA R21, R71.reuse, R93, R21 ;  /* 0x0000005d47157223 */ /* 0x040fe20000000015 */
[C---:B------:R-:W-:Y:S01]  /*6940*/  FFMA R22, R71.reuse, R94, R22 ;  /* 0x0000005e47167223 */ /* 0x040fe20000000016 */
[C---:B------:R-:W-:Y:S01]  /*6950*/  FFMA R23, R71.reuse, R95, R23 ;  /* 0x0000005f47177223 */ /* 0x040fe20000000017 */
        /* <DEDUP_REMOVED lines=12> */
[----:B------:R-:W-:Y:S01]  /*6a20*/  FMUL R38, R70, R45 ;  /* 0x0000002d46267220 */ /* 0x000fe20000400000 */
[C---:B------:R-:W-:Y:S01]  /*6a30*/  FFMA R28, R71.reuse, R100, R28 ;  /* 0x00000064471c7223 */ /* 0x040fe2000000001c */
[----:B------:R-:W-:Y:S01]  /*6a40*/  F2FP.SATFINITE.E4M3.F32.PACK_AB_MERGE_C R6, R22, R21, R6 ;  /* 0x000000151606723e */ /* 0x000fe20004807006 */
[C---:B------:R-:W-:Y:S01]  /*6a50*/  FFMA R29, R71.reuse, R101, R29 ;  /* 0x00000065471d7223 */ /* 0x040fe2000000001d */
[C---:B------:R-:W-:Y:S01]  /*6a60*/  FFMA R30, R71.reuse, R102, R30 ;  /* 0x00000066471e7223 */ /* 0x040fe2000000001e */
[----:B------:R-:W-:Y:S01]  /*6a70*/  FFMA R31, R71, R103, R31 ;  /* 0x00000067471f7223 */ /* 0x000fe2000000001f */
[C---:B------:R-:W-:Y:S01]  /*6a80*/  FMUL R45, R70.reuse, R52 ;  /* 0x00000034462d7220 */ /* 0x040fe20000400000 */
[C---:B------:R-:W-:Y:S01]  /*6a90*/  FMUL R52, R70.reuse, R59 ;  /* 0x0000003b46347220 */ /* 0x040fe20000400000 */
[C---:B------:R-:W-:Y:S01]  /*6aa0*/  FMUL R59, R70.reuse, R66 ;  /* 0x00000042463b7220 */ /* 0x040fe20000400000 */
[----:B------:R-:W-:Y:S01]  /*6ab0*/  F2FP.SATFINITE.E4M3.F32.PACK_AB_MERGE_C R66, R13, R12, R14 ;  /* 0x0000000c0d42723e */ /* 0x000fe2000480700e */
[C---:B------:R-:W-:Y:S01]  /*6ac0*/  FMUL R32, R70.reuse, R39 ;  /* 0x0000002746207220 */ /* 0x040fe20000400000 */
[--C-:B------:R-:W-:Y:S02]  /*6ad0*/  HADD2.F32 R107, -RZ, R108.reuse.H0_H0 ;  /* 0x2000006cff6b7230 */ /* 0x100fe40000004100 */
[C---:B------:R-:W-:Y:S01]  /*6ae0*/  FMUL R35, R70.reuse, R42 ;  /* 0x0000002a46237220 */ /* 0x040fe20000400000 */
[----:B------:R-:W-:Y:S02]  /*6af0*/  HADD2.F32 R108, -RZ, R108.H1_H1 ;  /* 0x3000006cff6c7230 */ /* 0x000fe40000004100 */
[C---:B------:R-:W-:Y:S01]  /*6b00*/  FFMA R32, R71.reuse, R104, R32 ;  /* 0x0000006847207223 */ /* 0x040fe20000000020 */
[----:B------:R-:W-:Y:S01]  /*6b10*/  FMUL R36, R70, R43 ;  /* 0x0000002b46247220 */ /* 0x000fe20000400000 */
[C---:B------:R-:W-:Y:S01]  /*6b20*/  FFMA R33, R71.reuse, R105, R33 ;  /* 0x0000006947217223 */ /* 0x040fe20000000021 */
[C---:B------:R-:W-:Y:S01]  /*6b30*/  FFMA R34, R71.reuse, R106, R34 ;  /* 0x0000006a47227223 */ /* 0x040fe20000000022 */
[--C-:B------:R-:W-:Y:S01]  /*6b40*/  HADD2.F32 R111, -RZ, R112.reuse.H0_H0 ;  /* 0x20000070ff6f7230 */ /* 0x100fe20000004100 */
[----:B------:R-:W-:Y:S01]  /*6b50*/  F2FP.SATFINITE.E4M3.F32.PACK_AB_MERGE_C R32, R32, R31, RZ ;  /* 0x0000001f2020723e */ /* 0x000fe200048070ff */
[C---:B------:R-:W-:Y:S01]  /*6b60*/  FFMA R35, R71.reuse, R107, R35 ;  /* 0x0000006b47237223 */ /* 0x040fe20000000023 */
[----:B------:R-:W-:Y:S02]  /*6b70*/  HADD2.F32 R112, -RZ, R112.H1_H1 ;  /* 0x30000070ff707230 */ /* 0x000fe40000004100 */
[----:B------:R-:W-:Y:S01]  /*6b80*/  FMUL R39, R70, R46 ;  /* 0x0000002e46277220 */ /* 0x000fe20000400000 */
[----:B------:R-:W-:Y:S01]  /*6b90*/  F2FP.SATFINITE.E4M3.F32.PACK_AB_MERGE_C R32, R30, R29, R32 ;  /* 0x0000001d1e20723e */ /* 0x000fe20004807020 */
[C---:B------:R-:W-:Y:S01]  /*6ba0*/  FFMA R36, R71.reuse, R108, R36 ;  /* 0x0000006c47247223 */ /* 0x040fe20000000024 */
[C---:B------:R-:W-:Y:S01]  /*6bb0*/  FMUL R40, R70.reuse, R47 ;  /* 0x0000002f46287220 */ /* 0x040fe20000400000 */
[C---:B------:R-:W-:Y:S01]  /*6bc0*/  FFMA R37, R71.reuse, R109, R37 ;  /* 0x0000006d47257223 */ /* 0x040fe20000000025 */
[C---:B------:R-:W-:Y:S01]  /*6bd0*/  FFMA R38, R71.reuse, R110, R38 ;  /* 0x0000006e47267223 */ /* 0x040fe20000000026 */
[C---:B------:R-:W-:Y:S01]  /*6be0*/  FMUL R42, R70.reuse, R49 ;  /* 0x00000031462a7220 */ /* 0x040fe20000400000 */
[--C-:B------:R-:W-:Y:S02]  /*6bf0*/  HADD2.F32 R115, -RZ, R116.reuse.H0_H0 ;  /* 0x20000074ff737230 */ /* 0x100fe40000004100 */
[C---:B------:R-:W-:Y:S01]  /*6c00*/  FFMA R39, R71.reuse, R111, R39 ;  /* 0x0000006f47277223 */ /* 0x040fe20000000027 */
[----:B------:R-:W-:Y:S02]  /*6c10*/  HADD2.F32 R116, -RZ, R116.H1_H1 ;  /* 0x30000074ff747230 */ /* 0x000fe40000004100 */
[C---:B------:R-:W-:Y:S01]  /*6c20*/  FMUL R43, R70.reuse, R50 ;  /* 0x00000032462b7220 */ /* 0x040fe20000400000 */
[C---:B------:R-:W-:Y:S01]  /*6c30*/  FFMA R40, R71.reuse, R112, R40 ;  /* 0x0000007047287223 */ /* 0x040fe20000000028 */
[C---:B------:R-:W-:Y:S01]  /*6c40*/  FMUL R44, R70.reuse, R51 ;  /* 0x00000033462c7220 */ /* 0x040fe20000400000 */
[C---:B------:R-:W-:Y:S01]  /*6c50*/  FFMA R41, R71.reuse, R113, R41 ;  /* 0x0000007147297223 */ /* 0x040fe20000000029 */
[C---:B------:R-:W-:Y:S01]  /*6c60*/  FMUL R50, R70.reuse, R57 ;  /* 0x0000003946327220 */ /* 0x040fe20000400000 */
[C---:B------:R-:W-:Y:S01]  /*6c70*/  FMUL R57, R70.reuse, R64 ;  /* 0x0000004046397220 */ /* 0x040fe20000400000 */
[----:B------:R-:W-:Y:S01]  /*6c80*/  FFMA R42, R71, R114, R42 ;  /* 0x00000072472a7223 */ /* 0x000fe2000000002a */
[C---:B------:R-:W-:Y:S01]  /*6c90*/  FMUL R46, R70.reuse, R53 ;  /* 0x00000035462e7220 */ /* 0x040fe20000400000 */
[--C-:B------:R-:W-:Y:S01]  /*6ca0*/  HADD2.F32 R119, -RZ, R120.reuse.H0_H0 ;  /* 0x20000078ff777230 */ /* 0x100fe20000004100 */
[----:B------:R-:W-:Y:S01]  /*6cb0*/  F2FP.SATFINITE.E4M3.F32.PACK_AB_MERGE_C R64, R5, R4, R76 ;  /* 0x000000040540723e */ /* 0x000fe2000480704c */
[C---:B------:R-:W-:Y:S01]  /*6cc0*/  FMUL R51, R70.reuse, R58 ;  /* 0x0000003a46337220 */ /* 0x040fe20000400000 */
[C---:B------:R-:W-:Y:S01]  /*6cd0*/  FMUL R53, R70.reuse, R60 ;  /* 0x0000003c46357220 */ /* 0x040fe20000400000 */
[C---:B------:R-:W-:Y:S01]  /*6ce0*/  FFMA R43, R71.reuse, R115, R43 ;  /* 0x00000073472b7223 */ /* 0x040fe2000000002b */
[----:B------:R-:W-:Y:S02]  /*6cf0*/  HADD2.F32 R120, -RZ, R120.H1_H1 ;  /* 0x30000078ff787230 */ /* 0x000fe40000004100 */
[C---:B------:R-:W-:Y:S01]  /*6d00*/  FMUL R47, R70.reuse, R54 ;  /* 0x00000036462f7220 */ /* 0x040fe20000400000 */
[C---:B------:R-:W-:Y:S01]  /*6d10*/  FMUL R58, R70.reuse, R65 ;  /* 0x00000041463a7220 */ /* 0x040fe20000400000 */
[----:B------:R-:W-:Y:S01]  /*6d20*/  FMUL R60, R70, R67 ;  /* 0x00000043463c7220 */ /* 0x000fe20000400000 */
[----:B------:R-:W-:Y:S01]  /*6d30*/  F2FP.SATFINITE.E4M3.F32.PACK_AB_MERGE_C R5, R20, R11, RZ ;  /* 0x0000000b1405723e */ /* 0x000fe200048070ff */
[----:B------:R-:W-:Y:S01]  /*6d40*/  FFMA R44, R71, R116, R44 ;  /* 0x00000074472c7223 */ /* 0x000fe2000000002c */
[C---:B------:R-:W-:Y:S01]  /*6d50*/  FMUL R48, R70.reuse, R55 ;  /* 0x0000003746307220 */ /* 0x040fe20000400000 */
[----:B------:R-:W-:Y:S01]  /*6d60*/  F2FP.SATFINITE.E4M3.F32.PACK_AB_MERGE_C R65, R9, R8, R129 ;  /* 0x000000080941723e */ /* 0x000fe20004807081 */
[----:B------:R-:W-:Y:S01]  /*6d70*/  FFMA R45, R71, R117, R45 ;  /* 0x00000075472d7223 */ /* 0x000fe2000000002d */
[----:B------:R-:W-:Y:S01]  /*6d80*/  F2FP.SATFINITE.E4M3.F32.PACK_AB_MERGE_C R67, R17, R16, R18 ;  /* 0x000000101143723e */ /* 0x000fe20004807012 */
[----:B------:R-:W-:Y:S01]  /*6d90*/  FMUL R49, R70, R56 ;  /* 0x0000003846317220 */ /* 0x000fe20000400000 */
[C---:B------:R-:W-:Y:S01]  /*6da0*/  FFMA R46, R71.reuse, R118, R46 ;  /* 0x00000076472e7223 */ /* 0x040fe2000000002e */
[--C-:B------:R-:W-:Y:S02]  /*6db0*/  HADD2.F32 R123, -RZ, R124.reuse.H0_H0 ;  /* 0x2000007cff7b7230 */ /* 0x100fe40000004100 */
[C---:B------:R-:W-:Y:S01]  /*6dc0*/  FFMA R47, R71.reuse, R119, R47 ;  /* 0x00000077472f7223 */ /* 0x040fe2000000002f */
[----:B------:R1:W-:Y:S01]  /*6dd0*/  STS.128 [R140+UR44+0x2200], R64 ;  /* 0x002200408c007988 */ /* 0x0003e20008000c2c */
[----:B------:R-:W-:Y:S01]  /*6de0*/  HADD2.F32 R124, -RZ, R124.H1_H1 ;  /* 0x3000007cff7c7230 */ /* 0x000fe20000004100 */
[----:B------:R-:W-:Y:S01]  /*6df0*/  F2FP.SATFINITE.E4M3.F32.PACK_AB_MERGE_C R5, R10, R7, R5 ;  /* 0x000000070a05723e */ /* 0x000fe20004807005 */
[C---:B------:R-:W-:Y:S01]  /*6e00*/  FFMA R48, R71.reuse, R120, R48 ;  /* 0x0000007847307223 */ /* 0x040fe20000000030 */
[----:B------:R-:W-:Y:S01]  /*6e10*/  F2FP.SATFINITE.E4M3.F32.PACK_AB_MERGE_C R7, R28, R27, RZ ;  /* 0x0000001b1c07723e */ /* 0x000fe200048070ff */
        /* <DEDUP_REMOVED lines=8> */
[----:B------:R-:W-:Y:S01]  /*6ea0*/  FMUL R56, R70, R63 ;  /* 0x0000003f46387220 */ /* 0x000fe20000400000 */
[----:B------:R-:W-:Y:S01]  /*6eb0*/  F2FP.SATFINITE.E4M3.F32.PACK_AB_MERGE_C R4, R2, R0, R3 ;  /* 0x000000000204723e */ /* 0x000fe20004807003 */
[C---:B------:R-:W-:Y:S01]  /*6ec0*/  FFMA R53, R71.reuse, R125, R53 ;  /* 0x0000007d47357223 */ /* 0x040fe20000000035 */
[----:B------:R-:W-:Y:S01]  /*6ed0*/  F2FP.SATFINITE.E4M3.F32.PACK_AB_MERGE_C R7, R26, R25, R7 ;  /* 0x000000191a07723e */ /* 0x000fe20004807007 */
[C---:B------:R-:W-:Y:S01]  /*6ee0*/  FFMA R54, R71.reuse, R126, R54 ;  /* 0x0000007e47367223 */ /* 0x040fe20000000036 */
[C---:B------:R-:W-:Y:S01]  /*6ef0*/  FFMA R55, R71.reuse, R127, R55 ;  /* 0x0000007f47377223 */ /* 0x040fe20000000037 */
[----:B------:R-:W-:Y:S01]  /*6f00*/  F2FP.SATFINITE.E4M3.F32.PACK_AB_MERGE_C R35, R36, R35, RZ ;  /* 0x000000232423723e */ /* 0x000fe200048070ff */
[C---:B------:R-:W-:Y:S01]  /*6f10*/  FFMA R56, R71.reuse, R128, R56 ;  /* 0x0000008047387223 */ /* 0x040fe20000000038 */
[----:B------:R1:W-:Y:S01]  /*6f20*/  STS.128 [R149+0x2010], R4 ;  /* 0x0020100495007388 */ /* 0x0003e20000000c00 */
[----:B------:R-:W-:Y:S01]  /*6f30*/  F2FP.SATFINITE.E4M3.F32.PACK_AB_MERGE_C R39, R40, R39, RZ ;  /* 0x000000272827723e */ /* 0x000fe200048070ff */
[C---:B------:R-:W-:Y:S01]  /*6f40*/  FFMA R57, R71.reuse, R72, R57 ;  /* 0x0000004847397223 */ /* 0x040fe20000000039 */
[----:B------:R-:W-:Y:S01]  /*6f50*/  F2FP.SATFINITE.E4M3.F32.PACK_AB_MERGE_C R43, R44, R43, RZ ;  /* 0x0000002b2c2b723e */ /* 0x000fe200048070ff */
[C---:B------:R-:W-:Y:S01]  /*6f60*/  FFMA R58, R71.reuse, R73, R58 ;  /* 0x00000049473a7223 */ /* 0x040fe2000000003a */
[C---:B------:R-:W-:Y:S01]  /*6f70*/  FFMA R59, R71.reuse, R74, R59 ;  /* 0x0000004a473b7223 */ /* 0x040fe2000000003b */
[----:B------:R-:W-:Y:S01]  /*6f80*/  F2FP.SATFINITE.E4M3.F32.PACK_AB_MERGE_C R33, R34, R33, R35 ;  /* 0x000000212221723e */ /* 0x000fe20004807023 */
[----:B------:R-:W-:Y:S01]  /*6f90*/  FFMA R60, R71, R75, R60 ;  /* 0x0000004b473c7223 */ /* 0x000fe2000000003c */
[----:B------:R-:W-:Y:S02]  /*6fa0*/  F2FP.SATFINITE.E4M3.F32.PACK_AB_MERGE_C R34, R38, R37, R39 ;  /* 0x000000252622723e */ /* 0x000fe40004807027 */
[----:B------:R-:W-:Y:S02]  /*6fb0*/  F2FP.SATFINITE.E4M3.F32.PACK_AB_MERGE_C R35, R42, R41, R43 ;  /* 0x000000292a23723e */ /* 0x000fe4000480702b */
[----:B------:R-:W-:Y:S02]  /*6fc0*/  F2FP.SATFINITE.E4M3.F32.PACK_AB_MERGE_C R51, R52, R51, RZ ;  /* 0x000000333433723e */ /* 0x000fe400048070ff */
[----:B------:R-:W-:Y:S01]  /*6fd0*/  F2FP.SATFINITE.E4M3.F32.PACK_AB_MERGE_C R48, R48, R47, RZ ;  /* 0x0000002f3030723e */ /* 0x000fe200048070ff */
[----:B------:R1:W-:Y:S01]  /*6fe0*/  STS.128 [R148+0x2020], R32 ;  /* 0x0020202094007388 */ /* 0x0003e20000000c00 */
[----:B------:R-:W-:Y:S02]  /*6ff0*/  F2FP.SATFINITE.E4M3.F32.PACK_AB_MERGE_C R55, R56, R55, RZ ;  /* 0x000000373837723e */ /* 0x000fe400048070ff */
[----:B------:R-:W-:Y:S02]  /*7000*/  F2FP.SATFINITE.E4M3.F32.PACK_AB_MERGE_C R59, R60, R59, RZ ;  /* 0x0000003b3c3b723e */ /* 0x000fe400048070ff */
[----:B------:R-:W-:Y:S02]  /*7010*/  F2FP.SATFINITE.E4M3.F32.PACK_AB_MERGE_C R49, R50, R49, R51 ;  /* 0x000000313231723e */ /* 0x000fe40004807033 */
[----:B------:R-:W-:Y:S02]  /*7020*/  F2FP.SATFINITE.E4M3.F32.PACK_AB_MERGE_C R48, R46, R45, R48 ;  /* 0x0000002d2e30723e */ /* 0x000fe40004807030 */
[----:B------:R-:W-:Y:S02]  /*7030*/  F2FP.SATFINITE.E4M3.F32.PACK_AB_MERGE_C R50, R54, R53, R55 ;  /* 0x000000353632723e */ /* 0x000fe40004807037 */
[----:B------:R-:W-:Y:S05]  /*7040*/  F2FP.SATFINITE.E4M3.F32.PACK_AB_MERGE_C R51, R58, R57, R59 ;  /* 0x000000393a33723e */ /* 0x000fea000480703b */
[----:B------:R1:W-:Y:S01]  /*7050*/  STS.128 [R147+0x2030], R48 ;  /* 0x0020303093007388 */ /* 0x0003e20000000c00 */
[----:B------:R-:W-:Y:S01]  /*7060*/  @!PT LDS RZ, [RZ] ;  /* 0x00000000fffff984 */ /* 0x000fe20000000800 */
[----:B------:R-:W-:Y:S01]  /*7070*/  @!PT LDS RZ, [RZ] ;  /* 0x00000000fffff984 */ /* 0x000fe20000000800 */
[----:B------:R-:W-:Y:S01]  /*7080*/  @!PT LDS RZ, [RZ] ;  /* 0x00000000fffff984 */ /* 0x000fe20000000800 */
[----:B------:R-:W-:Y:S01]  /*7090*/  @!PT LDS RZ, [RZ] ;  /* 0x00000000fffff984 */ /* 0x000fe20000000800 */
[----:B------:R3:W-:Y:S07]  /*70a0*/  MEMBAR.ALL.CTA ;  /* 0x0000000000007992 */ /* 0x0007ee0000008000 */
[----:B---3--:R-:W3:Y:S02]  /*70b0*/  FENCE.VIEW.ASYNC.S ;  /* 0x00000000000073c6 */ /* 0x008ee40000000000 */
[----:B---3--:R-:W-:Y:S06]  /*70c0*/  BAR.SYNC.DEFER_BLOCKING 0x1, 0x80 ;  /* 0x0042000000007b1d */ /* 0x008fec0000010000 */
[----:B------:R-:W-:Y:S05]  /*70d0*/  @P0 BRA `(.L_x_105) ;  /* 0x0000000000300947 */ /* 0x000fea0003800000 */
[----:B------:R-:W-:Y:S02]  /*70e0*/  UIADD3 UR4, UPT, UPT, UR44, 0x2200, URZ ;  /* 0x000022002c047890 */ /* 0x000fe4000fffe0ff */
[----:B------:R-:W-:Y:S02]  /*70f0*/  USHF.L.U32 UR9, UR45, 0x6, URZ ;  /* 0x000000062d097899 */ /* 0x000fe400080006ff */
[----:B------:R-:W-:Y:S02]  /*7100*/  USHF.L.U32 UR10, UR46, 0x7, URZ ;  /* 0x000000072e0a7899 */ /* 0x000fe400080006ff */
[----:B------:R-:W-:Y:S01]  /*7110*/  MOV R150, UR4 ;  /* 0x0000000400967c02 */ /* 0x000fe20008000f00 */
[----:B------:R-:W-:Y:S01]  /*7120*/  UIADD3 UR4, UP0, UPT, UR62, 0x680, URZ ;  /* 0x000006803e047890 */ /* 0x000fe2000ff1e0ff */
[----:B------:R-:W-:Y:S02]  /*7130*/  UMOV UR11, UR36 ;  /* 0x00000024000b7c82 */ /* 0x000fe40008000000 */
[----:B------:R-:W-:Y:S01]  /*7140*/  R2UR UR8, R150 ;  /* 0x00000000960872ca */ /* 0x000fe200000e0000 */
[----:B------:R-:W-:Y:S11]  /*7150*/  UIADD3.X UR5, UPT, UPT, URZ, UR63, URZ, UP0, !UPT ;  /* 0x0000003fff057290 */ /* 0x000ff600087fe4ff */
[----:B------:R-:W-:Y:S01]  /*7160*/  @!UPT UIADD3 URZ, UPT, UPT, URZ, URZ, URZ ;  /* 0x000000fffffff290 */ /* 0x000fe2000fffe0ff */
[----:B------:R3:W-:Y:S01]  /*7170*/  UTMASTG.3D [UR8], [UR4] ;  /* 0x00000008040073b5 */ /* 0x0007e20008010000 */
[----:B------:R0:W-:Y:S01]  /*7180*/  UTMACMDFLUSH ;  /* 0x00000000000079b7 */ /* 0x0001e20000000000 */
[----:B---3--:R-:W-:Y:S04]  /*7190*/  DEPBAR.LE SB0, 0x0 ;  /* 0x000080000000791a */ /* 0x008fe80000000000 */
.L_x_105:
[----:B------:R-:W-:Y:S05]  /*71a0*/  BSYNC.RECONVERGENT B0 ;  /* 0x0000000000007941 */ /* 0x000fea0003800200 */
.L_x_104:
[----:B------:R-:W-:Y:S01]  /*71b0*/  BAR.SYNC.DEFER_BLOCKING 0x1, 0x80 ;  /* 0x0042000000007b1d */ /* 0x000fe20000010000 */
[----:B------:R-:W-:Y:S01]  /*71c0*/  ISETP.NE.AND P0, PT, R143, 0x2, PT ;  /* 0x000000028f00780c */ /* 0x000fe20003f05270 */
[----:B------:R-:W-:Y:S01]  /*71d0*/  UISETP.NE.AND UP0, UPT, UR47, URZ, UPT ;  /* 0x000000ff2f00728c */ /* 0x000fe2000bf05270 */
[----:B------:R-:W-:Y:S01]  /*71e0*/  ISETP.NE.AND P1, PT, R68, 0x4, PT ;  /* 0x000000044400780c */ /* 0x000fe20003f25270 */
[----:B------:R-:W-:Y:S01]  /*71f0*/  UIADD3 UR45, UPT, UPT, UR37, UR55, URZ ;  /* 0x00000037252d7290 */ /* 0x000fe2000fffe0ff */
[----:B------:R-:W-:Y:S01]  /*7200*/  SEL R2, RZ, 0x1, P0 ;  /* 0x00000001ff027807 */ /* 0x000fe20000000000 */
[----:B------:R-:W-:Y:S01]  /*7210*/  UIADD3 UR46, UPT, UPT, UR38, UR58, URZ ;  /* 0x0000003a262e7290 */ /* 0x000fe2000fffe0ff */
[----:B------:R-:W-:Y:S02]  /*7220*/  SEL R0, RZ, 0x1, P1 ;  /* 0x00000001ff007807 */ /* 0x000fe40000800000 */
[----:B------:R-:W-:Y:S02]  /*7230*/  LOP3.LUT R145, R145, R2, RZ, 0x3c, !PT ;  /* 0x0000000291917212 */ /* 0x000fe400078e3cff */
[----:B------:R-:W-:Y:S02]  /*7240*/  LOP3.LUT R146, R146, R0, RZ, 0x3c, !PT ;  /* 0x0000000092927212 */ /* 0x000fe400078e3cff */
[----:B------:R-:W-:Y:S02]  /*7250*/  SEL R143, R143, RZ, P0 ;  /* 0x000000ff8f8f7207 */ /* 0x000fe40000000000 */
[----:B------:R-:W-:Y:S01]  /*7260*/  SEL R68, R68, RZ, P1 ;  /* 0x000000ff44447207 */ /* 0x000fe20000800000 */
[----:B------:R-:W-:Y:S01]  /*7270*/  UMOV UR36, UR54 ;  /* 0x0000003600247c82 */ /* 0x000fe20008000000 */
[----:B------:R-:W-:Y:S05]  /*7280*/  BRA.U UP0, `(.L_x_106) ;  /* 0xffffffdd00187547 */ /* 0x000fea000b83ffff */
[----:B------:R-:W-:Y:S05]  /*7290*/  EXIT ;  /* 0x000000000000794d */ /* 0x000fea0003800000 */
.L_x_25:
[----:B-1----:R1:W2:Y:S02]  /*72a0*/  SYNCS.PHASECHK.TRANS64.TRYWAIT P0, [R0+URZ+0x110], R2 ;  /* 0x00011002000075a7 */ /* 0x0022a400080011ff */
[----:B--2---:R-:W-:Y:S05]  /*72b0*/  @!P0 NANOSLEEP.SYNCS 0x989680 ;  /* 0x009896800000895d */ /* 0x004fea0003900000 */
[----:B------:R-:W2:Y:S02]  /*72c0*/  @!P0 SYNCS.PHASECHK.TRANS64 P0, [R0+URZ+0x110], R2 ;  /* 0x00011002000085a7 */ /* 0x000ea400080010ff */
[----:B--2---:R-:W-:Y:S05]  /*72d0*/  @!P0 BRA `(.L_x_25) ;  /* 0xfffffffc00f08947 */ /* 0x004fea000383ffff */
[----:B------:R-:W-:Y:S05]  /*72e0*/  BRA `(.L_x_107) ;  /* 0xffffffa400907947 */ /* 0x000fea000383ffff */
.L_x_28:
[----:B-1----:R-:W-:-:S07]  /*72f0*/  MOV R0, UR33 ;  /* 0x0000002100007c02 */ /* 0x002fce0008000f00 */
.L_x_108:
[----:B-1----:R1:W2:Y:S02]  /*7300*/  SYNCS.PHASECHK.TRANS64.TRYWAIT P0, [R0+URZ+0x40], R3 ;  /* 0x00004003000075a7 */ /* 0x0022a400080011ff */
[----:B--2---:R-:W-:Y:S05]  /*7310*/  @!P0 NANOSLEEP.SYNCS 0x989680 ;  /* 0x009896800000895d */ /* 0x004fea0003900000 */
[----:B------:R-:W2:Y:S02]  /*7320*/  @!P0 SYNCS.PHASECHK.TRANS64 P0, [R0+URZ+0x40], R3 ;  /* 0x00004003000085a7 */ /* 0x000ea400080010ff */
[----:B--2---:R-:W-:Y:S05]  /*7330*/  @!P0 BRA `(.L_x_108) ;  /* 0xfffffffc00f08947 */ /* 0x004fea000383ffff */
[----:B------:R-:W-:Y:S05]  /*7340*/  BRA `(.L_x_27) ;  /* 0xffffffa400d07947 */ /* 0x000fea000383ffff */
.L_x_35:
[----:B-1----:R-:W-:-:S07]  /*7350*/  MOV R0, UR17 ;  /* 0x0000001100007c02 */ /* 0x002fce0008000f00 */
.L_x_109:
[----:B-1----:R1:W2:Y:S02]  /*7360*/  SYNCS.PHASECHK.TRANS64.TRYWAIT P0, [R0+URZ+0x40], R3 ;  /* 0x00004003000075a7 */ /* 0x0022a400080011ff */
[----:B--2---:R-:W-:Y:S05]  /*7370*/  @!P0 NANOSLEEP.SYNCS 0x989680 ;  /* 0x009896800000895d */ /* 0x004fea0003900000 */
[----:B------:R-:W2:Y:S02]  /*7380*/  @!P0 SYNCS.PHASECHK.TRANS64 P0, [R0+URZ+0x40], R3 ;  /* 0x00004003000085a7 */ /* 0x000ea400080010ff */
[----:B--2---:R-:W-:Y:S05]  /*7390*/  @!P0 BRA `(.L_x_109) ;  /* 0xfffffffc00f08947 */ /* 0x004fea000383ffff */
[----:B------:R-:W-:Y:S05]  /*73a0*/  BRA `(.L_x_34) ;  /* 0xffffffa8008c7947 */ /* 0x000fea000383ffff */
.L_x_40:
[----:B-1----:R1:W2:Y:S02]  /*73b0*/  SYNCS.PHASECHK.TRANS64.TRYWAIT P0, [R3+URZ+0xa0], R0 ;  /* 0x0000a000030075a7 */ /* 0x0022a400080011ff */
[----:B--2---:R-:W-:Y:S05]  /*73c0*/  @!P0 NANOSLEEP.SYNCS 0x989680 ;  /* 0x009896800000895d */ /* 0x004fea0003900000 */
[----:B------:R-:W2:Y:S02]  /*73d0*/  @!P0 SYNCS.PHASECHK.TRANS64 P0, [R3+URZ+0xa0], R0 ;  /* 0x0000a000030085a7 */ /* 0x000ea400080010ff */
[----:B--2---:R-:W-:Y:S05]  /*73e0*/  @!P0 BRA `(.L_x_40) ;  /* 0xfffffffc00f08947 */ /* 0x004fea000383ffff */
[----:B------:R-:W-:Y:S05]  /*73f0*/  BRA `(.L_x_110) ;  /* 0xffffffac002c7947 */ /* 0x000fea000383ffff */
.L_x_44:
[----:B------:R-:W-:-:S07]  /*7400*/  MOV R0, UR4 ;  /* 0x0000000400007c02 */ /* 0x000fce0008000f00 */
.L_x_111:
[----:B-1----:R1:W2:Y:S02]  /*7410*/  SYNCS.PHASECHK.TRANS64.TRYWAIT P0, [R0+URZ], R2 ;  /* 0x00000002000075a7 */ /* 0x0022a400080011ff */
[----:B--2---:R-:W-:Y:S05]  /*7420*/  @!P0 NANOSLEEP.SYNCS 0x989680 ;  /* 0x009896800000895d */ /* 0x004fea0003900000 */
[----:B------:R-:W2:Y:S02]  /*7430*/  @!P0 SYNCS.PHASECHK.TRANS64 P0, [R0+URZ], R2 ;  /* 0x00000002000085a7 */ /* 0x000ea400080010ff */
[----:B--2---:R-:W-:Y:S05]  /*7440*/  @!P0 BRA `(.L_x_111) ;  /* 0xfffffffc00f08947 */ /* 0x004fea000383ffff */
[----:B------:R-:W-:Y:S05]  /*7450*/  BRA `(.L_x_112) ;  /* 0xffffffb000d07947 */ /* 0x000fea000383ffff */
.L_x_45:
[----:B------:R-:W-:-:S07]  /*7460*/  MOV R0, UR5 ;  /* 0x0000000500007c02 */ /* 0x000fce0008000f00 */
.L_x_113:
[----:B-1----:R1:W2:Y:S02]  /*7470*/  SYNCS.PHASECHK.TRANS64.TRYWAIT P0, [R0+URZ], R3 ;  /* 0x00000003000075a7 */ /* 0x0022a400080011ff */
[----:B--2---:R-:W-:Y:S05]  /*7480*/  @!P0 NANOSLEEP.SYNCS 0x989680 ;  /* 0x009896800000895d */ /* 0x004fea0003900000 */
[----:B------:R-:W2:Y:S02]  /*7490*/  @!P0 SYNCS.PHASECHK.TRANS64 P0, [R0+URZ], R3 ;  /* 0x00000003000085a7 */ /* 0x000ea400080010ff */
[----:B--2---:R-:W-:Y:S05]  /*74a0*/  @!P0 BRA `(.L_x_113) ;  /* 0xfffffffc00f08947 */ /* 0x004fea000383ffff */
[----:B------:R-:W-:Y:S05]  /*74b0*/  BRA `(.L_x_114) ;  /* 0xffffffb000dc7947 */ /* 0x000fea000383ffff */
.L_x_46:
[----:B------:R-:W-:-:S07]  /*74c0*/  MOV R0, UR5 ;  /* 0x0000000500007c02 */ /* 0x000fce0008000f00 */
.L_x_115:
[----:B-1----:R1:W2:Y:S02]  /*74d0*/  SYNCS.PHASECHK.TRANS64.TRYWAIT P0, [R0+URZ], R3 ;  /* 0x00000003000075a7 */ /* 0x0022a400080011ff */
[----:B--2---:R-:W-:Y:S05]  /*74e0*/  @!P0 NANOSLEEP.SYNCS 0x989680 ;  /* 0x009896800000895d */ /* 0x004fea0003900000 */
[----:B------:R-:W2:Y:S02]  /*74f0*/  @!P0 SYNCS.PHASECHK.TRANS64 P0, [R0+URZ], R3 ;  /* 0x00000003000085a7 */ /* 0x000ea400080010ff */
[----:B--2---:R-:W-:Y:S05]  /*7500*/  @!P0 BRA `(.L_x_115) ;  /* 0xfffffffc00f08947 */ /* 0x004fea000383ffff */
[----:B------:R-:W-:Y:S05]  /*7510*/  BRA `(.L_x_116) ;  /* 0xffffffb000e87947 */ /* 0x000fea000383ffff */
.L_x_47:
[----:B------:R-:W-:-:S07]  /*7520*/  MOV R0, UR5 ;  /* 0x0000000500007c02 */ /* 0x000fce0008000f00 */
.L_x_117:
[----:B-1----:R1:W2:Y:S02]  /*7530*/  SYNCS.PHASECHK.TRANS64.TRYWAIT P0, [R0+URZ], R3 ;  /* 0x00000003000075a7 */ /* 0x0022a400080011ff */
[----:B--2---:R-:W-:Y:S05]  /*7540*/  @!P0 NANOSLEEP.SYNCS 0x989680 ;  /* 0x009896800000895d */ /* 0x004fea0003900000 */
[----:B------:R-:W2:Y:S02]  /*7550*/  @!P0 SYNCS.PHASECHK.TRANS64 P0, [R0+URZ], R3 ;  /* 0x00000003000085a7 */ /* 0x000ea400080010ff */
[----:B--2---:R-:W-:Y:S05]  /*7560*/  @!P0 BRA `(.L_x_117) ;  /* 0xfffffffc00f08947 */ /* 0x004fea000383ffff */
[----:B------:R-:W-:Y:S05]  /*7570*/  BRA `(.L_x_118) ;  /* 0xffffffb000f47947 */ /* 0x000fea000383ffff */
.L_x_48:
[----:B------:R-:W-:-:S07]  /*7580*/  MOV R0, UR5 ;  /* 0x0000000500007c02 */ /* 0x000fce0008000f00 */
.L_x_119:
[----:B-1----:R1:W2:Y:S02]  /*7590*/  SYNCS.PHASECHK.TRANS64.TRYWAIT P0, [R0+URZ], R3 ;  /* 0x00000003000075a7 */ /* 0x0022a400080011ff */
[----:B--2---:R-:W-:Y:S05]  /*75a0*/  @!P0 NANOSLEEP.SYNCS 0x989680 ;  /* 0x009896800000895d */ /* 0x004fea0003900000 */
[----:B------:R-:W2:Y:S02]  /*75b0*/  @!P0 SYNCS.PHASECHK.TRANS64 P0, [R0+URZ], R3 ;  /* 0x00000003000085a7 */ /* 0x000ea400080010ff */
[----:B--2---:R-:W-:Y:S05]  /*75c0*/  @!P0 BRA `(.L_x_119) ;  /* 0xfffffffc00f08947 */ /* 0x004fea000383ffff */
[----:B------:R-:W-:Y:S05]  /*75d0*/  BRA `(.L_x_120) ;  /* 0xffffffb400007947 */ /* 0x000fea000383ffff */
.L_x_49:
[----:B------:R-:W-:-:S07]  /*75e0*/  MOV R0, UR5 ;  /* 0x0000000500007c02 */ /* 0x000fce0008000f00 */
.L_x_121:
[----:B-1----:R1:W2:Y:S02]  /*75f0*/  SYNCS.PHASECHK.TRANS64.TRYWAIT P0, [R0+URZ], R3 ;  /* 0x00000003000075a7 */ /* 0x0022a400080011ff */
[----:B--2---:R-:W-:Y:S05]  /*7600*/  @!P0 NANOSLEEP.SYNCS 0x989680 ;  /* 0x009896800000895d */ /* 0x004fea0003900000 */
[----:B------:R-:W2:Y:S02]  /*7610*/  @!P0 SYNCS.PHASECHK.TRANS64 P0, [R0+URZ], R3 ;  /* 0x00000003000085a7 */ /* 0x000ea400080010ff */
[----:B--2---:R-:W-:Y:S05]  /*7620*/  @!P0 BRA `(.L_x_121) ;  /* 0xfffffffc00f08947 */ /* 0x004fea000383ffff */
[----:B------:R-:W-:Y:S05]  /*7630*/  BRA `(.L_x_122) ;  /* 0xffffffb4000c7947 */ /* 0x000fea000383ffff */
.L_x_50:
[----:B------:R-:W-:-:S07]  /*7640*/  MOV R0, UR5 ;  /* 0x0000000500007c02 */ /* 0x000fce0008000f00 */
.L_x_123:
[----:B-1----:R1:W2:Y:S02]  /*7650*/  SYNCS.PHASECHK.TRANS64.TRYWAIT P0, [R0+URZ], R3 ;  /* 0x00000003000075a7 */ /* 0x0022a400080011ff */
[----:B--2---:R-:W-:Y:S05]  /*7660*/  @!P0 NANOSLEEP.SYNCS 0x989680 ;  /* 0x009896800000895d */ /* 0x004fea0003900000 */
[----:B------:R-:W2:Y:S02]  /*7670*/  @!P0 SYNCS.PHASECHK.TRANS64 P0, [R0+URZ], R3 ;  /* 0x00000003000085a7 */ /* 0x000ea400080010ff */
[----:B--2---:R-:W-:Y:S05]  /*7680*/  @!P0 BRA `(.L_x_123) ;  /* 0xfffffffc00f08947 */ /* 0x004fea000383ffff */
[----:B------:R-:W-:Y:S05]  /*7690*/  BRA `(.L_x_124) ;  /* 0xffffffb400187947 */ /* 0x000fea000383ffff */
.L_x_53:
[----:B-1----:R1:W2:Y:S02]  /*76a0*/  SYNCS.PHASECHK.TRANS64.TRYWAIT P0, [R2+URZ+0x100], R4 ;  /* 0x00010004020075a7 */ /* 0x0022a400080011ff */
[----:B--2---:R-:W-:Y:S05]  /*76b0*/  @!P0 NANOSLEEP.SYNCS 0x989680 ;  /* 0x009896800000895d */ /* 0x004fea0003900000 */
[----:B------:R-:W2:Y:S02]  /*76c0*/  @!P0 SYNCS.PHASECHK.TRANS64 P0, [R2+URZ+0x100], R4 ;  /* 0x00010004020085a7 */ /* 0x000ea400080010ff */
[----:B--2---:R-:W-:Y:S05]  /*76d0*/  @!P0 BRA `(.L_x_53) ;  /* 0xfffffffc00f08947 */ /* 0x004fea000383ffff */
[----:B------:R-:W-:Y:S05]  /*76e0*/  BRA `(.L_x_125) ;  /* 0xffffffb400747947 */ /* 0x000fea000383ffff */
.L_x_54:
[----:B------:R-:W-:-:S07]  /*76f0*/  MOV R2, UR4 ;  /* 0x0000000400027c02 */ /* 0x000fce0008000f00 */
.L_x_126:
[----:B-1----:R1:W2:Y:S02]  /*7700*/  SYNCS.PHASECHK.TRANS64.TRYWAIT P0, [R2+URZ+0xb0], R5 ;  /* 0x0000b005020075a7 */ /* 0x0022a400080011ff */
[----:B--2---:R-:W-:Y:S05]  /*7710*/  @!P0 NANOSLEEP.SYNCS 0x989680 ;  /* 0x009896800000895d */ /* 0x004fea0003900000 */
[----:B------:R-:W2:Y:S02]  /*7720*/  @!P0 SYNCS.PHASECHK.TRANS64 P0, [R2+URZ+0xb0], R5 ;  /* 0x0000b005020085a7 */ /* 0x000ea400080010ff */
[----:B--2---:R-:W-:Y:S05]  /*7730*/  @!P0 BRA `(.L_x_126) ;  /* 0xfffffffc00f08947 */ /* 0x004fea000383ffff */
[----:B------:R-:W-:Y:S05]  /*7740*/  BRA `(.L_x_127) ;  /* 0xffffffb400847947 */ /* 0x000fea000383ffff */
.L_x_55:
[----:B-1----:R1:W2:Y:S02]  /*7750*/  SYNCS.PHASECHK.TRANS64.TRYWAIT P1, [R2+URZ+0xa0], R4 ;  /* 0x0000a004020075a7 */ /* 0x0022a400080211ff */
[----:B--2---:R-:W-:Y:S05]  /*7760*/  @!P1 NANOSLEEP.SYNCS 0x989680 ;  /* 0x009896800000995d */ /* 0x004fea0003900000 */
[----:B------:R-:W2:Y:S02]  /*7770*/  @!P1 SYNCS.PHASECHK.TRANS64 P1, [R2+URZ+0xa0], R4 ;  /* 0x0000a004020095a7 */ /* 0x000ea400080210ff */
[----:B--2---:R-:W-:Y:S05]  /*7780*/  @!P1 BRA `(.L_x_55) ;  /* 0xfffffffc00f09947 */ /* 0x004fea000383ffff */
[----:B------:R-:W-:Y:S05]  /*7790*/  BRA `(.L_x_128) ;  /* 0xffffffb400b47947 */ /* 0x000fea000383ffff */
.L_x_58:
[----:B------:R-:W-:-:S07]  /*77a0*/  MOV R0, UR4 ;  /* 0x0000000400007c02 */ /* 0x000fce0008000f00 */
.L_x_129:
[----:B-1----:R1:W2:Y:S02]  /*77b0*/  SYNCS.PHASECHK.TRANS64.TRYWAIT P0, [R0+URZ+0xb0], R2 ;  /* 0x0000b002000075a7 */ /* 0x0022a400080011ff */
[----:B--2---:R-:W-:Y:S05]  /*77c0*/  @!P0 NANOSLEEP.SYNCS 0x989680 ;  /* 0x009896800000895d */ /* 0x004fea0003900000 */
[----:B------:R-:W2:Y:S02]  /*77d0*/  @!P0 SYNCS.PHASECHK.TRANS64 P0, [R0+URZ+0xb0], R2 ;  /* 0x0000b002000085a7 */ /* 0x000ea400080010ff */
[----:B--2---:R-:W-:Y:S05]  /*77e0*/  @!P0 BRA `(.L_x_129) ;  /* 0xfffffffc00f08947 */ /* 0x004fea000383ffff */
[----:B------:R-:W-:Y:S05]  /*77f0*/  BRA `(.L_x_57) ;  /* 0xffffffb800087947 */ /* 0x000fea000383ffff */
.L_x_65:
[----:B-1----:R1:W2:Y:S02]  /*7800*/  SYNCS.PHASECHK.TRANS64.TRYWAIT P1, [R0+URZ+0xa0], R2 ;  /* 0x0000a002000075a7 */ /* 0x0022a400080211ff */
[----:B--2---:R-:W-:Y:S05]  /*7810*/  @!P1 NANOSLEEP.SYNCS 0x989680 ;  /* 0x009896800000995d */ /* 0x004fea0003900000 */
[----:B------:R-:W2:Y:S02]  /*7820*/  @!P1 SYNCS.PHASECHK.TRANS64 P1, [R0+URZ+0xa0], R2 ;  /* 0x0000a002000095a7 */ /* 0x000ea400080210ff */
[----:B--2---:R-:W-:Y:S05]  /*7830*/  @!P1 BRA `(.L_x_65) ;  /* 0xfffffffc00f09947 */ /* 0x004fea000383ffff */
[----:B------:R-:W-:Y:S05]  /*7840*/  BRA `(.L_x_130) ;  /* 0xffffffbc007c7947 */ /* 0x000fea000383ffff */
.L_x_66:
[----:B------:R-:W-:-:S07]  /*7850*/  MOV R2, UR30 ;  /* 0x0000001e00027c02 */ /* 0x000fce0008000f00 */
.L_x_131:
[----:B-1----:R1:W2:Y:S02]  /*7860*/  SYNCS.PHASECHK.TRANS64.TRYWAIT P0, [R2+URZ+0xe0], R0 ;  /* 0x0000e000020075a7 */ /* 0x0022a400080011ff */
[----:B--2---:R-:W-:Y:S05]  /*7870*/  @!P0 NANOSLEEP.SYNCS 0x989680 ;  /* 0x009896800000895d */ /* 0x004fea0003900000 */
[----:B------:R-:W2:Y:S02]  /*7880*/  @!P0 SYNCS.PHASECHK.TRANS64 P0, [R2+URZ+0xe0], R0 ;  /* 0x0000e000020085a7 */ /* 0x000ea400080010ff */
[----:B--2---:R-:W-:Y:S05]  /*7890*/  @!P0 BRA `(.L_x_131) ;  /* 0xfffffffc00f08947 */ /* 0x004fea000383ffff */
[----:B------:R-:W-:Y:S05]  /*78a0*/  BRA `(.L_x_132) ;  /* 0xffffffbc00b47947 */ /* 0x000fea000383ffff */
.L_x_69:
[----:B------:R-:W-:Y:S07]  /*78b0*/  MOV R0, UR5 ;  /* 0x0000000500007c02 */ /* 0x000fee0008000f00 */
.L_x_133:
[----:B-1----:R1:W2:Y:S02]  /*78c0*/  SYNCS.PHASECHK.TRANS64.TRYWAIT P0, [R0+URZ], R2 ;  /* 0x00000002000075a7 */ /* 0x0022a400080011ff */
[----:B--2---:R-:W-:Y:S05]  /*78d0*/  @!P0 NANOSLEEP.SYNCS 0x989680 ;  /* 0x009896800000895d */ /* 0x004fea0003900000 */
[----:B------:R-:W2:Y:S02]  /*78e0*/  @!P0 SYNCS.PHASECHK.TRANS64 P0, [R0+URZ], R2 ;  /* 0x00000002000085a7 */ /* 0x000ea400080010ff */
[----:B--2---:R-:W-:Y:S05]  /*78f0*/  @!P0 BRA `(.L_x_133) ;  /* 0xfffffffc00f08947 */ /* 0x004fea000383ffff */
[----:B------:R-:W-:Y:S05]  /*7900*/  BRA `(.L_x_68) ;  /* 0xffffffbc00d07947 */ /* 0x000fea000383ffff */
.L_x_72:
[----:B------:R-:W-:-:S07]  /*7910*/  MOV R0, UR4 ;  /* 0x0000000400007c02 */ /* 0x000fce0008000f00 */
.L_x_134:
[----:B--2---:R2:W4:Y:S02]  /*7920*/  SYNCS.PHASECHK.TRANS64.TRYWAIT P0, [R0+URZ], R2 ;  /* 0x00000002000075a7 */ /* 0x00452400080011ff */
[----:B----4-:R-:W-:Y:S05]  /*7930*/  @!P0 NANOSLEEP.SYNCS 0x989680 ;  /* 0x009896800000895d */ /* 0x010fea0003900000 */
[----:B------:R-:W4:Y:S02]  /*7940*/  @!P0 SYNCS.PHASECHK.TRANS64 P0, [R0+URZ], R2 ;  /* 0x00000002000085a7 */ /* 0x000f2400080010ff */
[----:B----4-:R-:W-:Y:S05]  /*7950*/  @!P0 BRA `(.L_x_134) ;  /* 0xfffffffc00f08947 */ /* 0x010fea000383ffff */
[----:B------:R-:W-:Y:S05]  /*7960*/  BRA `(.L_x_135) ;  /* 0xffffffc000ac7947 */ /* 0x000fea000383ffff */
.L_x_73:
[----:B------:R-:W-:-:S07]  /*7970*/  MOV R0, UR5 ;  /* 0x0000000500007c02 */ /* 0x000fce0008000f00 */
.L_x_136:
[----:B-1----:R1:W2:Y:S02]  /*7980*/  SYNCS.PHASECHK.TRANS64.TRYWAIT P0, [R0+URZ], R3 ;  /* 0x00000003000075a7 */ /* 0x0022a400080011ff */
[----:B--2---:R-:W-:Y:S05]  /*7990*/  @!P0 NANOSLEEP.SYNCS 0x989680 ;  /* 0x009896800000895d */ /* 0x004fea0003900000 */
[----:B------:R-:W2:Y:S02]  /*79a0*/  @!P0 SYNCS.PHASECHK.TRANS64 P0, [R0+URZ], R3 ;  /* 0x00000003000085a7 */ /* 0x000ea400080010ff */
[----:B--2---:R-:W-:Y:S05]  /*79b0*/  @!P0 BRA `(.L_x_136) ;  /* 0xfffffffc00f08947 */ /* 0x004fea000383ffff */
[----:B------:R-:W-:Y:S05]  /*79c0*/  BRA `(.L_x_137) ;  /* 0xffffffc000b87947 */ /* 0x000fea000383ffff */
.L_x_74:
[----:B------:R-:W-:-:S07]  /*79d0*/  MOV R0, UR5 ;  /* 0x0000000500007c02 */ /* 0x000fce0008000f00 */
.L_x_138:
[----:B-1----:R1:W2:Y:S02]  /*79e0*/  SYNCS.PHASECHK.TRANS64.TRYWAIT P0, [R0+URZ], R3 ;  /* 0x00000003000075a7 */ /* 0x0022a400080011ff */
[----:B--2---:R-:W-:Y:S05]  /*79f0*/  @!P0 NANOSLEEP.SYNCS 0x989680 ;  /* 0x009896800000895d */ /* 0x004fea0003900000 */
[----:B------:R-:W2:Y:S02]  /*7a00*/  @!P0 SYNCS.PHASECHK.TRANS64 P0, [R0+URZ], R3 ;  /* 0x00000003000085a7 */ /* 0x000ea400080010ff */
[----:B--2---:R-:W-:Y:S05]  /*7a10*/  @!P0 BRA `(.L_x_138) ;  /* 0xfffffffc00f08947 */ /* 0x004fea000383ffff */
[----:B------:R-:W-:Y:S05]  /*7a20*/  BRA `(.L_x_139) ;  /* 0xffffffc000c47947 */ /* 0x000fea000383ffff */
.L_x_75:
[----:B-1----:R-:W-:-:S07]  /*7a30*/  MOV R0, UR4 ;  /* 0x0000000400007c02 */ /* 0x002fce0008000f00 */
.L_x_140:
[----:B-1----:R1:W2:Y:S02]  /*7a40*/  SYNCS.PHASECHK.TRANS64.TRYWAIT P0, [R0+URZ], R2 ;  /* 0x00000002000075a7 */ /* 0x0022a400080011ff */
[----:B--2---:R-:W-:Y:S05]  /*7a50*/  @!P0 NANOSLEEP.SYNCS 0x989680 ;  /* 0x009896800000895d */ /* 0x004fea0003900000 */
[----:B------:R-:W2:Y:S02]  /*7a60*/  @!P0 SYNCS.PHASECHK.TRANS64 P0, [R0+URZ], R2 ;  /* 0x00000002000085a7 */ /* 0x000ea400080010ff */
[----:B--2---:R-:W-:Y:S05]  /*7a70*/  @!P0 BRA `(.L_x_140) ;  /* 0xfffffffc00f08947 */ /* 0x004fea000383ffff */
[----:B------:R-:W-:Y:S05]  /*7a80*/  BRA `(.L_x_141) ;  /* 0xffffffc000d07947 */ /* 0x000fea000383ffff */
.L_x_80:
[----:B--2---:R2:W3:Y:S02]  /*7a90*/  SYNCS.PHASECHK.TRANS64.TRYWAIT P0, [R7+URZ+0xa0], R0 ;  /* 0x0000a000070075a7 */ /* 0x0044e400080011ff */
[----:B---3--:R-:W-:Y:S05]  /*7aa0*/  @!P0 NANOSLEEP.SYNCS 0x989680 ;  /* 0x009896800000895d */ /* 0x008fea0003900000 */
[----:B------:R-:W3:Y:S02]  /*7ab0*/  @!P0 SYNCS.PHASECHK.TRANS64 P0, [R7+URZ+0xa0], R0 ;  /* 0x0000a000070085a7 */ /* 0x000ee400080010ff */
[----:B---3--:R-:W-:Y:S05]  /*7ac0*/  @!P0 BRA `(.L_x_80) ;  /* 0xfffffffc00f08947 */ /* 0x008fea000383ffff */
[----:B------:R-:W-:Y:S05]  /*7ad0*/  BRA `(.L_x_142) ;  /* 0xffffffc400e47947 */ /* 0x000fea000383ffff */
.L_x_83:
[----:B-1----:R-:W-:Y:S07]  /*7ae0*/  MOV R0, UR17 ;  /* 0x0000001100007c02 */ /* 0x002fee0008000f00 */
.L_x_143:
[----:B-1----:R1:W2:Y:S02]  /*7af0*/  SYNCS.PHASECHK.TRANS64.TRYWAIT P2, [R0+URZ+0x98], R7 ;  /* 0x00009807000075a7 */ /* 0x0022a400080411ff */
[----:B--2---:R-:W-:Y:S05]  /*7b00*/  @!P2 NANOSLEEP.SYNCS 0x989680 ;  /* 0x009896800000a95d */ /* 0x004fea0003900000 */
[----:B------:R-:W2:Y:S02]  /*7b10*/  @!P2 SYNCS.PHASECHK.TRANS64 P2, [R0+URZ+0x98], R7 ;  /* 0x000098070000a5a7 */ /* 0x000ea400080410ff */
[----:B--2---:R-:W-:Y:S05]  /*7b20*/  @!P2 BRA `(.L_x_143) ;  /* 0xfffffffc00f0a947 */ /* 0x004fea000383ffff */
[----:B------:R-:W-:Y:S05]  /*7b30*/  BRA `(.L_x_82) ;  /* 0xffffffcc00447947 */ /* 0x000fea000383ffff */
.L_x_86:
[----:B-1----:R-:W-:Y:S07]  /*7b40*/  MOV R0, UR17 ;  /* 0x0000001100007c02 */ /* 0x002fee0008000f00 */
.L_x_144:
[----:B-1----:R1:W2:Y:S02]  /*7b50*/  SYNCS.PHASECHK.TRANS64.TRYWAIT P0, [R0+URZ+0x88], R6 ;  /* 0x00008806000075a7 */ /* 0x0022a400080011ff */
[----:B--2---:R-:W-:Y:S05]  /*7b60*/  @!P0 NANOSLEEP.SYNCS 0x989680 ;  /* 0x009896800000895d */ /* 0x004fea0003900000 */
[----:B------:R-:W2:Y:S02]  /*7b70*/  @!P0 SYNCS.PHASECHK.TRANS64 P0, [R0+URZ+0x88], R6 ;  /* 0x00008806000085a7 */ /* 0x000ea400080010ff */
[----:B--2---:R-:W-:Y:S05]  /*7b80*/  @!P0 BRA `(.L_x_144) ;  /* 0xfffffffc00f08947 */ /* 0x004fea000383ffff */
[----:B------:R-:W-:Y:S05]  /*7b90*/  BRA `(.L_x_145) ;  /* 0xffffffcc00947947 */ /* 0x000fea000383ffff */
.L_x_89:
[----:B---3--:R3:W4:Y:S02]  /*7ba0*/  SYNCS.PHASECHK.TRANS64.TRYWAIT P0, [R3+URZ+0xa0], R0 ;  /* 0x0000a000030075a7 */ /* 0x00872400080011ff */
[----:B----4-:R-:W-:Y:S05]  /*7bb0*/  @!P0 NANOSLEEP.SYNCS 0x989680 ;  /* 0x009896800000895d */ /* 0x010fea0003900000 */
[----:B------:R-:W4:Y:S02]  /*7bc0*/  @!P0 SYNCS.PHASECHK.TRANS64 P0, [R3+URZ+0xa0], R0 ;  /* 0x0000a000030085a7 */ /* 0x000f2400080010ff */
[----:B----4-:R-:W-:Y:S05]  /*7bd0*/  @!P0 BRA `(.L_x_89) ;  /* 0xfffffffc00f08947 */ /* 0x010fea000383ffff */
[----:B------:R-:W-:Y:S05]  /*7be0*/  BRA `(.L_x_146) ;  /* 0xffffffd000d47947 */ /* 0x000fea000383ffff */
.L_x_100:
[----:B-1----:R-:W-:Y:S04]  /*7bf0*/  MOV R0, UR44 ;  /* 0x0000002c00007c02 */ /* 0x002fe80008000f00 */
[----:B------:R1:W2:Y:S03]  /*7c00*/  SYNCS.PHASECHK.TRANS64.TRYWAIT P1, [R0+URZ+0x80], R3 ;  /* 0x00008003000075a7 */ /* 0x0002a600080211ff */
[----:B--2---:R-:W-:Y:S05]  /*7c10*/  @!P1 NANOSLEEP.SYNCS 0x989680 ;  /* 0x009896800000995d */ /* 0x004fea0003900000 */
[----:B------:R-:W2:Y:S02]  /*7c20*/  @!P1 SYNCS.PHASECHK.TRANS64 P1, [R0+URZ+0x80], R3 ;  /* 0x00008003000095a7 */ /* 0x000ea400080210ff */
[----:B--2---:R-:W-:Y:S05]  /*7c30*/  @!P1 BRA `(.L_x_100) ;  /* 0xfffffffc00ec9947 */ /* 0x004fea000383ffff */
[----:B------:R-:W-:Y:S05]  /*7c40*/  BRA `(.L_x_99) ;  /* 0xffffffe0002c7947 */ /* 0x000fea000383ffff */
.L_x_102:
[----:B------:R1:W1:Y:S02]  /*7c50*/  SYNCS.PHASECHK.TRANS64.TRYWAIT P1, [R22+URZ+0xc0], R4 ;  /* 0x0000c004160075a7 */ /* 0x00026400080211ff */
[----:B-1----:R-:W-:Y:S05]  /*7c60*/  @!P1 NANOSLEEP.SYNCS 0x989680 ;  /* 0x009896800000995d */ /* 0x002fea0003900000 */
[----:B------:R-:W1:Y:S02]  /*7c70*/  @!P1 SYNCS.PHASECHK.TRANS64 P1, [R22+URZ+0xc0], R4 ;  /* 0x0000c004160095a7 */ /* 0x000e6400080210ff */
[----:B-1----:R-:W-:Y:S05]  /*7c80*/  @!P1 BRA `(.L_x_102) ;  /* 0xfffffffc00f09947 */ /* 0x002fea000383ffff */
[----:B------:R-:W-:Y:S05]  /*7c90*/  BRA `(.L_x_101) ;  /* 0xffffffe000707947 */ /* 0x000fea000383ffff */
        .weak           $__internal_0_$__cuda_sm10x_tcgen05_guardrail_trap_col_being_dealloced_not_returned_by_alloc
        .type           $__internal_0_$__cuda_sm10x_tcgen05_guardrail_trap_col_being_dealloced_not_returned_by_alloc,@function
        .size           $__internal_0_$__cuda_sm10x_tcgen05_guardrail_trap_col_being_dealloced_not_returned_by_alloc,($__internal_1_$__cuda_sm10x_tcgen05_guardrail_trap_phase_invalid_during_alloc - $__internal_0_$__cuda_sm10x_tcgen05_guardrail_trap_col_being_dealloced_not_returned_by_alloc)
$__internal_0_$__cuda_sm10x_tcgen05_guardrail_trap_col_being_dealloced_not_returned_by_alloc:
[----:B------:R-:W-:Y:S05]  /*7ca0*/  BPT.TRAP 0x1 ;  /* 0x000000040000795c */ /* 0x000fea0000300000 */
[----:B------:R-:W-:-:S04]  /*7cb0*/  HFMA2 R3, -RZ, RZ, 0, 0 ;  /* 0x00000000ff037431 */ /* 0x000fc800000001ff */
[----:B------:R-:W-:Y:S05]  /*7cc0*/  RET.REL.NODEC R2 `(_ZN7cutlass13device_kernelINS_4gemm6kernel13GemmUniversalIN4cute5tupleIJiiiiEEENS1_10collective13CollectiveMmaINS1_35MainloopSm100TmaUmmaWarpSpecializedILi8ELi2ELi4ENS5_IJNS4_1CILi1EEENSA_ILi4EEESB_EEEEENS5_IJNSA_ILi128EEENSA_ILi64EEESF_EEENS_12float_e4m3_tENS5_IJlSB_lEEESI_SJ_NS4_8TiledMMAINS4_8MMA_AtomIJNS4_10MMA_TraitsINS4_19SM100_MMA_F8F6F4_SSEJSI_SI_fSF_SG_NS4_17integral_constantINS4_4UMMA5MajorELSQ_0EEESR_NSO_INSP_7ScaleInELSS_0EEEST_EEEEEENS4_6LayoutINS5_IJSB_SB_SB_EEENS5_IJNSA_ILi0EEESY_SY_EEEEENS5_IJNS4_10UnderscoreES11_S11_EEEEENS4_23SM90_TMA_LOAD_MULTICASTENS4_14ComposedLayoutINS4_7SwizzleILi3ELi4ELi3EEENS4_18smem_ptr_flag_bitsILi8EEENSW_INS5_IJNSA_ILi8EEESF_EEENS5_IJSF_SB_EEEEEEEvNS4_8identityENS4_13SM90_TMA_LOADES1E_vS1F_EENS_8epilogue10collective18CollectiveEpilogueINS1I_23Sm100TmaWarpSpecializedILi1ELi1ELi64ELb0ELb0EEEJSH_NS5_IJNSW_ISF_SB_EENSW_ISG_SB_EEEEESI_SJ_SI_SJ_NS1I_6fusion15FusionCallbacksIS1M_NS1Q_17LinearCombinationISI_fSI_fLNS_15FloatRoundStyleE2EEESH_S1P_JEEENS4_5SM1004TMEM4LOAD26SM100_TMEM_LOAD_32dp32b64xES1G_NS15_INS16_ILi2ELi4ELi3EEES19_NSW_INS5_IJS1A_SG_EEENS5_IJSG_SB_EEEEEEENS4_39AutoVectorizingCopyWithAssumedAlignmentILi128EEENS4_14SM90_TMA_STOREES24_S26_S26_EEEvvEEEEvNT_6ParamsE) ;  /* 0xffffff8002cc7950 */ /* 0x000fea0003c3ffff */
        .weak           $__internal_1_$__cuda_sm10x_tcgen05_guardrail_trap_phase_invalid_during_alloc
        .type           $__internal_1_$__cuda_sm10x_tcgen05_guardrail_trap_phase_invalid_during_alloc,@function
        .size           $__internal_1_$__cuda_sm10x_tcgen05_guardrail_trap_phase_invalid_during_alloc,($__internal_2_$__cuda_sm10x_tcgen05_guardrail_trap_unallocated_columns_being_dealloced - $__internal_1_$__cuda_sm10x_tcgen05_guardrail_trap_phase_invalid_during_alloc)
$__internal_1_$__cuda_sm10x_tcgen05_guardrail_trap_phase_invalid_during_alloc:
[----:B------:R-:W-:Y:S05]  /*7cd0*/  BPT.TRAP 0x1 ;  /* 0x000000040000795c */ /* 0x000fea0000300000 */
[----:B------:R-:W-:-:S04]  /*7ce0*/  MOV R5, 0x0 ;  /* 0x0000000000057802 */ /* 0x000fc80000000f00 */
[----:B------:R-:W-:Y:S05]  /*7cf0*/  RET.REL.NODEC R4 `(_ZN7cutlass13device_kernelINS_4gemm6kernel13GemmUniversalIN4cute5tupleIJiiiiEEENS1_10collective13CollectiveMmaINS1_35MainloopSm100TmaUmmaWarpSpecializedILi8ELi2ELi4ENS5_IJNS4_1CILi1EEENSA_ILi4EEESB_EEEEENS5_IJNSA_ILi128EEENSA_ILi64EEESF_EEENS_12float_e4m3_tENS5_IJlSB_lEEESI_SJ_NS4_8TiledMMAINS4_8MMA_AtomIJNS4_10MMA_TraitsINS4_19SM100_MMA_F8F6F4_SSEJSI_SI_fSF_SG_NS4_17integral_constantINS4_4UMMA5MajorELSQ_0EEESR_NSO_INSP_7ScaleInELSS_0EEEST_EEEEEENS4_6LayoutINS5_IJSB_SB_SB_EEENS5_IJNSA_ILi0EEESY_SY_EEEEENS5_IJNS4_10UnderscoreES11_S11_EEEEENS4_23SM90_TMA_LOAD_MULTICASTENS4_14ComposedLayoutINS4_7SwizzleILi3ELi4ELi3EEENS4_18smem_ptr_flag_bitsILi8EEENSW_INS5_IJNSA_ILi8EEESF_EEENS5_IJSF_SB_EEEEEEEvNS4_8identityENS4_13SM90_TMA_LOADES1E_vS1F_EENS_8epilogue10collective18CollectiveEpilogueINS1I_23Sm100TmaWarpSpecializedILi1ELi1ELi64ELb0ELb0EEEJSH_NS5_IJNSW_ISF_SB_EENSW_ISG_SB_EEEEESI_SJ_SI_SJ_NS1I_6fusion15FusionCallbacksIS1M_NS1Q_17LinearCombinationISI_fSI_fLNS_15FloatRoundStyleE2EEESH_S1P_JEEENS4_5SM1004TMEM4LOAD26SM100_TMEM_LOAD_32dp32b64xES1G_NS15_INS16_ILi2ELi4ELi3EEES19_NSW_INS5_IJS1A_SG_EEENS5_IJSG_SB_EEEEEEENS4_39AutoVectorizingCopyWithAssumedAlignmentILi128EEENS4_14SM90_TMA_STOREES24_S26_S26_EEEvvEEEEvNT_6ParamsE) ;  /* 0xffffff8004c07950 */ /* 0x000fea0003c3ffff */
        .weak           $__internal_2_$__cuda_sm10x_tcgen05_guardrail_trap_unallocated_columns_being_dealloced
        .type           $__internal_2_$__cuda_sm10x_tcgen05_guardrail_trap_unallocated_columns_being_dealloced,@function
        .size           $__internal_2_$__cuda_sm10x_tcgen05_guardrail_trap_unallocated_columns_being_dealloced,(.L_x_148 - $__internal_2_$__cuda_sm10x_tcgen05_guardrail_trap_unallocated_columns_being_dealloced)
$__internal_2_$__cuda_sm10x_tcgen05_guardrail_trap_unallocated_columns_being_dealloced:
[----:B------:R-:W-:Y:S05]  /*7d00*/  BPT.TRAP 0x1 ;  /* 0x000000040000795c */ /* 0x000fea0000300000 */
[----:B------:R-:W-:-:S04]  /*7d10*/  HFMA2 R3, -RZ, RZ, 0, 0 ;  /* 0x00000000ff037431 */ /* 0x000fc800000001ff */
[----:B------:R-:W-:Y:S05]  /*7d20*/  RET.REL.NODEC R2 `(_ZN7cutlass13device_kernelINS_4gemm6kernel13GemmUniversalIN4cute5tupleIJiiiiEEENS1_10collective13CollectiveMmaINS1_35MainloopSm100TmaUmmaWarpSpecializedILi8ELi2ELi4ENS5_IJNS4_1CILi1EEENSA_ILi4EEESB_EEEEENS5_IJNSA_ILi128EEENSA_ILi64EEESF_EEENS_12float_e4m3_tENS5_IJlSB_lEEESI_SJ_NS4_8TiledMMAINS4_8MMA_AtomIJNS4_10MMA_TraitsINS4_19SM100_MMA_F8F6F4_SSEJSI_SI_fSF_SG_NS4_17integral_constantINS4_4UMMA5MajorELSQ_0EEESR_NSO_INSP_7ScaleInELSS_0EEEST_EEEEEENS4_6LayoutINS5_IJSB_SB_SB_EEENS5_IJNSA_ILi0EEESY_SY_EEEEENS5_IJNS4_10UnderscoreES11_S11_EEEEENS4_23SM90_TMA_LOAD_MULTICASTENS4_14ComposedLayoutINS4_7SwizzleILi3ELi4ELi3EEENS4_18smem_ptr_flag_bitsILi8EEENSW_INS5_IJNSA_ILi8EEESF_EEENS5_IJSF_SB_EEEEEEEvNS4_8identityENS4_13SM90_TMA_LOADES1E_vS1F_EENS_8epilogue10collective18CollectiveEpilogueINS1I_23Sm100TmaWarpSpecializedILi1ELi1ELi64ELb0ELb0EEEJSH_NS5_IJNSW_ISF_SB_EENSW_ISG_SB_EEEEESI_SJ_SI_SJ_NS1I_6fusion15FusionCallbacksIS1M_NS1Q_17LinearCombinationISI_fSI_fLNS_15FloatRoundStyleE2EEESH_S1P_JEEENS4_5SM1004TMEM4LOAD26SM100_TMEM_LOAD_32dp32b64xES1G_NS15_INS16_ILi2ELi4ELi3EEES19_NSW_INS5_IJS1A_SG_EEENS5_IJSG_SB_EEEEEEENS4_39AutoVectorizingCopyWithAssumedAlignmentILi128EEENS4_14SM90_TMA_STOREES24_S26_S26_EEEvvEEEEvNT_6ParamsE) ;  /* 0xffffff8002b47950 */ /* 0x000fea0003c3ffff */
.L_x_147:
[----:B------:R-:W-:-:S00]  /*7d30*/  BRA `(.L_x_147) ;  /* 0xfffffffc00fc7947 */ /* 0x000fc0000383ffff */
[----:B------:R-:W-:-:S00]  /*7d40*/  NOP ;  /* 0x0000000000007918 */ /* 0x000fc00000000000 */
        /* <DEDUP_REMOVED lines=11> */
.L_x_148:


//--------------------- .nv.global.init           --------------------------
	.section	.nv.global.init,"aw",@progbits
.nv.global.init:
	.type		$str$27,@object
	.size		$str$27,($str$28 - $str$27)
$str$27:
        /*0000*/ 	.byte	0x28, 0x61, 0x64, 0x64, 0x72, 0x65, 0x73, 0x73, 0x20, 0x26, 0x20, 0x6d, 0x61, 0x73, 0x6b, 0x29
        /*0010*/ 	.byte	0x20, 0x3d, 0x3d, 0x20, 0x30, 0x00
	.type		$str$28,@object
	.size		$str$28,($str$26 - $str$28)
$str$28:
        /*0016*/ 	.byte	0x2f, 0x74, 0x6d, 0x70, 0x2f, 0x63, 0x75, 0x74, 0x6c, 0x61, 0x73, 0x73, 0x5f, 0x73, 0x77, 0x65
        /*0026*/ 	.byte	0x65, 0x70, 0x5f, 0x73, 0x72, 0x63, 0x2f, 0x69, 0x6e, 0x63, 0x6c, 0x75, 0x64, 0x65, 0x2f, 0x63
        /*0036*/ 	.byte	0x75, 0x74, 0x65, 0x2f, 0x70, 0x6f, 0x69, 0x6e, 0x74, 0x65, 0x72, 0x5f, 0x66, 0x6c, 0x61, 0x67
        /*0046*/ 	.byte	0x67, 0x65, 0x64, 0x2e, 0x68, 0x70, 0x70, 0x00
	.type		$str$26,@object
	.size		$str$26,($str$25 - $str$26)
$str$26:
        /*004e*/ 	.byte	0x2f, 0x74, 0x6d, 0x70, 0x2f, 0x63, 0x75, 0x74, 0x6c, 0x61, 0x73, 0x73, 0x5f, 0x73, 0x77, 0x65
        /*005e*/ 	.byte	0x65, 0x70, 0x5f, 0x73, 0x72, 0x63, 0x2f, 0x69, 0x6e, 0x63, 0x6c, 0x75, 0x64, 0x65, 0x2f, 0x63
        /*006e*/ 	.byte	0x75, 0x74, 0x65, 0x2f, 0x61, 0x74, 0x6f, 0x6d, 0x2f, 0x63, 0x6f, 0x70, 0x79, 0x5f, 0x74, 0x72
        /*007e*/ 	.byte	0x61, 0x69, 0x74, 0x73, 0x5f, 0x73, 0x6d, 0x31, 0x30, 0x30, 0x2e, 0x68, 0x70, 0x70, 0x00
	.type		$str$25,@object
	.size		$str$25,(__unnamed_1 - $str$25)
$str$25:
        /*008d*/ 	.byte	0x28, 0x28, 0x75, 0x69, 0x6e, 0x74, 0x33, 0x32, 0x5f, 0x74, 0x28, 0x74, 0x68, 0x72, 0x65, 0x61
        /*009d*/ 	.byte	0x64, 0x49, 0x64, 0x78, 0x2e, 0x78, 0x29, 0x20, 0x2f, 0x20, 0x33, 0x32, 0x29, 0x20, 0x25, 0x20
        /*00ad*/ 	.byte	0x34, 0x29, 0x20, 0x3d, 0x3d, 0x20, 0x28, 0x28, 0x28, 0x74, 0x6d, 0x65, 0x6d, 0x5f, 0x61, 0x64
        /*00bd*/ 	.byte	0x64, 0x72, 0x20, 0x3e, 0x3e, 0x20, 0x31, 0x36, 0x29, 0x20, 0x2f, 0x20, 0x33, 0x32, 0x29, 0x20
        /*00cd*/ 	.byte	0x25, 0x20, 0x34, 0x29, 0x00
	.type		__unnamed_1,@object
	.size		__unnamed_1,(__unnamed_2 - __unnamed_1)
__unnamed_1:
        /*00d2*/ 	.byte	0x61, 0x75, 0x74, 0x6f, 0x20, 0x63, 0x75, 0x74, 0x65, 0x3a, 0x3a, 0x61, 0x73, 0x5f, 0x70, 0x6f
        /* <DEDUP_REMOVED lines=24> */
        /*0262*/ 	.byte	0x43, 0x3c, 0x38, 0x31, 0x39, 0x32, 0x3e, 0x3e, 0x3e, 0x3e, 0x5d, 0x00
	.type		__unnamed_2,@object
	.size		__unnamed_2,(.L_2 - __unnamed_2)
__unnamed_2:
        /* <DEDUP_REMOVED lines=42> */
        /*050e*/ 	.byte	0x3e, 0x3e, 0x3e, 0x3e, 0x5d, 0x00
.L_2:


//--------------------- .nv.shared._ZN7cutlass13device_kernelINS_4gemm6kernel13GemmUniversalIN4cute5tupleIJiiiiEEENS1_10collective13CollectiveMmaINS1_35MainloopSm100TmaUmmaWarpSpecializedILi8ELi2ELi4ENS5_IJNS4_1CILi1EEENSA_ILi4EEESB_EEEEENS5_IJNSA_ILi128EEENSA_ILi64EEESF_EEENS_12float_e4m3_tENS5_IJlSB_lEEESI_SJ_NS4_8TiledMMAINS4_8MMA_AtomIJNS4_10MMA_TraitsINS4_19SM100_MMA_F8F6F4_SSEJSI_SI_fSF_SG_NS4_17integral_constantINS4_4UMMA5MajorELSQ_0EEESR_NSO_INSP_7ScaleInELSS_0EEEST_EEEEEENS4_6LayoutINS5_IJSB_SB_SB_EEENS5_IJNSA_ILi0EEESY_SY_EEEEENS5_IJNS4_10UnderscoreES11_S11_EEEEENS4_23SM90_TMA_LOAD_MULTICASTENS4_14ComposedLayoutINS4_7SwizzleILi3ELi4ELi3EEENS4_18smem_ptr_flag_bitsILi8EEENSW_INS5_IJNSA_ILi8EEESF_EEENS5_IJSF_SB_EEEEEEEvNS4_8identityENS4_13SM90_TMA_LOADES1E_vS1F_EENS_8epilogue10collective18CollectiveEpilogueINS1I_23Sm100TmaWarpSpecializedILi1ELi1ELi64ELb0ELb0EEEJSH_NS5_IJNSW_ISF_SB_EENSW_ISG_SB_EEEEESI_SJ_SI_SJ_NS1I_6fusion15FusionCallbacksIS1M_NS1Q_17LinearCombinationISI_fSI_fLNS_15FloatRoundStyleE2EEESH_S1P_JEEENS4_5SM1004TMEM4LOAD26SM100_TMEM_LOAD_32dp32b64xES1G_NS15_INS16_ILi2ELi4ELi3EEES19_NSW_INS5_IJS1A_SG_EEENS5_IJSG_SB_EEEEEEENS4_39AutoVectorizingCopyWithAssumedAlignmentILi128EEENS4_14SM90_TMA_STOREES24_S26_S26_EEEvvEEEEvNT_6ParamsE --------------------------
	.section	.nv.shared._ZN7cutlass13device_kernelINS_4gemm6kernel13GemmUniversalIN4cute5tupleIJiiiiEEENS1_10collective13CollectiveMmaINS1_35MainloopSm100TmaUmmaWarpSpecializedILi8ELi2ELi4ENS5_IJNS4_1CILi1EEENSA_ILi4EEESB_EEEEENS5_IJNSA_ILi128EEENSA_ILi64EEESF_EEENS_12float_e4m3_tENS5_IJlSB_lEEESI_SJ_NS4_8TiledMMAINS4_8MMA_AtomIJNS4_10MMA_TraitsINS4_19SM100_MMA_F8F6F4_SSEJSI_SI_fSF_SG_NS4_17integral_constantINS4_4UMMA5MajorELSQ_0EEESR_NSO_INSP_7ScaleInELSS_0EEEST_EEEEEENS4_6LayoutINS5_IJSB_SB_SB_EEENS5_IJNSA_ILi0EEESY_SY_EEEEENS5_IJNS4_10UnderscoreES11_S11_EEEEENS4_23SM90_TMA_LOAD_MULTICASTENS4_14ComposedLayoutINS4_7SwizzleILi3ELi4ELi3EEENS4_18smem_ptr_flag_bitsILi8EEENSW_INS5_IJNSA_ILi8EEESF_EEENS5_IJSF_SB_EEEEEEEvNS4_8identityENS4_13SM90_TMA_LOADES1E_vS1F_EENS_8epilogue10collective18CollectiveEpilogueINS1I_23Sm100TmaWarpSpecializedILi1ELi1ELi64ELb0ELb0EEEJSH_NS5_IJNSW_ISF_SB_EENSW_ISG_SB_EEEEESI_SJ_SI_SJ_NS1I_6fusion15FusionCallbacksIS1M_NS1Q_17LinearCombinationISI_fSI_fLNS_15FloatRoundStyleE2EEESH_S1P_JEEENS4_5SM1004TMEM4LOAD26SM100_TMEM_LOAD_32dp32b64xES1G_NS15_INS16_ILi2ELi4ELi3EEES19_NSW_INS5_IJS1A_SG_EEENS5_IJSG_SB_EEEEEEENS4_39AutoVectorizingCopyWithAssumedAlignmentILi128EEENS4_14SM90_TMA_STOREES24_S26_S26_EEEvvEEEEvNT_6ParamsE,"aw",@nobits
	.sectionflags	@""
	.align	16
	.zero		1024


//--------------------- .nv.shared.reserved.0     --------------------------
	.section	.nv.shared.reserved.0,"aw",@nobits
	.weak		__nv_reservedSMEM_offset_0_alias
	.size		__nv_reservedSMEM_offset_0_alias, 0, 64
	.other		__nv_reservedSMEM_offset_0_alias,@"STO_CUDA_RESERVED_SHARED STV_DEFAULT"
__nv_reservedSMEM_offset_0_alias:
	.zero		0
.nv.shared.reserved.0:
	.zero		64
	.weak		__nv_reservedSMEM_tcgen05_partition
	.type		__nv_reservedSMEM_tcgen05_partition,@object
	.size		__nv_reservedSMEM_tcgen05_partition,(.L_0 - __nv_reservedSMEM_tcgen05_partition)
__nv_reservedSMEM_tcgen05_partition:
	.zero		32
.L_0:


//--------------------- .nv.global                --------------------------
	.section	.nv.global,"aw",@nobits
.nv.global:
	.type		_ZN40_INTERNAL_5f00ff47_4_k_cu_456d504f_183934cute1_E,@object
	.size		_ZN40_INTERNAL_5f00ff47_4_k_cu_456d504f_183934cute1_E,(_ZN40_INTERNAL_5f00ff47_4_k_cu_456d504f_183934cuda3std3__45__cpo6cbeginE - _ZN40_INTERNAL_5f00ff47_4_k_cu_456d504f_183934cute1_E)
_ZN40_INTERNAL_5f00ff47_4_k_cu_456d504f_183934cute1_E:
	.zero		1
	.type		_ZN40_INTERNAL_5f00ff47_4_k_cu_456d504f_183934cuda3std3__45__cpo6cbeginE,@object
	.size		_ZN40_INTERNAL_5f00ff47_4_k_cu_456d504f_183934cuda3std3__45__cpo6cbeginE,(_ZN40_INTERNAL_5f00ff47_4_k_cu_456d504f_183934cuda3std3__48in_placeE - _ZN40_INTERNAL_5f00ff47_4_k_cu_456d504f_183934cuda3std3__45__cpo6cbeginE)
_ZN40_INTERNAL_5f00ff47_4_k_cu_456d504f_183934cuda3std3__45__cpo6cbeginE:
	.zero		1
	.type		_ZN40_INTERNAL_5f00ff47_4_k_cu_456d504f_183934cuda3std3__48in_placeE,@object
	.size		_ZN40_INTERNAL_5f00ff47_4_k_cu_456d504f_183934cuda3std3__48in_placeE,(_ZN40_INTERNAL_5f00ff47_4_k_cu_456d504f_183934cuda3std6ranges3__45__cpo9iter_moveE - _ZN40_INTERNAL_5f00ff47_4_k_cu_456d504f_183934cuda3std3__48in_placeE)
_ZN40_INTERNAL_5f00ff47_4_k_cu_456d504f_183934cuda3std3__48in_placeE:
	.zero		1
	.type		_ZN40_INTERNAL_5f00ff47_4_k_cu_456d504f_183934cuda3std6ranges3__45__cpo9iter_moveE,@object
	.size		_ZN40_INTERNAL_5f00ff47_4_k_cu_456d504f_183934cuda3std6ranges3__45__cpo9iter_moveE,(_ZN40_INTERNAL_5f00ff47_4_k_cu_456d504f_183934cuda3std3__45__cpo5beginE - _ZN40_INTERNAL_5f00ff47_4_k_cu_456d504f_183934cuda3std6ranges3__45__cpo9iter_moveE)
_ZN40_INTERNAL_5f00ff47_4_k_cu_456d504f_183934cuda3std6ranges3__45__cpo9iter_moveE:
	.zero		1
	.type		_ZN40_INTERNAL_5f00ff47_4_k_cu_456d504f_183934cuda3std3__45__cpo5beginE,@object
	.size		_ZN40_INTERNAL_5f00ff47_4_k_cu_456d504f_183934cuda3std3__45__cpo5beginE,(_ZN40_INTERNAL_5f00ff47_4_k_cu_456d504f_183934cuda3std3__442_GLOBAL__N__5f00ff47_4_k_cu_456d504f_183936ignoreE - _ZN40_INTERNAL_5f00ff47_4_k_cu_456d504f_183934cuda3std3__45__cpo5beginE)
_ZN40_INTERNAL_5f00ff47_4_k_cu_456d504f_183934cuda3std3__45__cpo5beginE:
	.zero		1
	.type		_ZN40_INTERNAL_5f00ff47_4_k_cu_456d504f_183934cuda3std3__442_GLOBAL__N__5f00ff47_4_k_cu_456d504f_183936ignoreE,@object
	.size		_ZN40_INTERNAL_5f00ff47_4_k_cu_456d504f_183934cuda3std3__442_GLOBAL__N__5f00ff47_4_k_cu_456d504f_183936ignoreE,(_ZN40_INTERNAL_5f00ff47_4_k_cu_456d504f_183934cute7productE - _ZN40_INTERNAL_5f00ff47_4_k_cu_456d504f_183934cuda3std3__442_GLOBAL__N__5f00ff47_4_k_cu_456d504f_183936ignoreE)
_ZN40_INTERNAL_5f00ff47_4_k_cu_456d504f_183934cuda3std3__442_GLOBAL__N__5f00ff47_4_k_cu_456d504f_183936ignoreE:
	.zero		1
	.type		_ZN40_INTERNAL_5f00ff47_4_k_cu_456d504f_183934cute7productE,@object
	.size		_ZN40_INTERNAL_5f00ff47_4_k_cu_456d504f_183934cute7productE,(_ZN40_INTERNAL_5f00ff47_4_k_cu_456d504f_183934cuda3std3__45__cpo3endE - _ZN40_INTERNAL_5f00ff47_4_k_cu_456d504f_183934cute7productE)
_ZN40_INTERNAL_5f00ff47_4_k_cu_456d504f_183934cute7productE:
	.zero		1
	.type		_ZN40_INTERNAL_5f00ff47_4_k_cu_456d504f_183934cuda3std3__45__cpo3endE,@object
	.size		_ZN40_INTERNAL_5f00ff47_4_k_cu_456d504f_183934cuda3std3__45__cpo3endE,(_ZN40_INTERNAL_5f00ff47_4_k_cu_456d504f_183934cuda3std3__419piecewise_constructE - _ZN40_INTERNAL_5f00ff47_4_k_cu_456d504f_183934cuda3std3__45__cpo3endE)
_ZN40_INTERNAL_5f00ff47_4_k_cu_456d504f_183934cuda3std3__45__cpo3endE:
	.zero		1
	.type		_ZN40_INTERNAL_5f00ff47_4_k_cu_456d504f_183934cuda3std3__419piecewise_constructE,@object
	.size		_ZN40_INTERNAL_5f00ff47_4_k_cu_456d504f_183934cuda3std3__419piecewise_constructE,(_ZN40_INTERNAL_5f00ff47_4_k_cu_456d504f_183934cuda3std3__45__cpo4cendE - _ZN40_INTERNAL_5f00ff47_4_k_cu_456d504f_183934cuda3std3__419piecewise_constructE)
_ZN40_INTERNAL_5f00ff47_4_k_cu_456d504f_183934cuda3std3__419piecewise_constructE:
	.zero		1
	.type		_ZN40_INTERNAL_5f00ff47_4_k_cu_456d504f_183934cuda3std3__45__cpo4cendE,@object
	.size		_ZN40_INTERNAL_5f00ff47_4_k_cu_456d504f_183934cuda3std3__45__cpo4cendE,(_ZN40_INTERNAL_5f00ff47_4_k_cu_456d504f_183934cuda3std6ranges3__45__cpo4swapE - _ZN40_INTERNAL_5f00ff47_4_k_cu_456d504f_183934cuda3std3__45__cpo4cendE)
_ZN40_INTERNAL_5f00ff47_4_k_cu_456d504f_183934cuda3std3__45__cpo4cendE:
	.zero		1
	.type		_ZN40_INTERNAL_5f00ff47_4_k_cu_456d504f_183934cuda3std6ranges3__45__cpo4swapE,@object
	.size		_ZN40_INTERNAL_5f00ff47_4_k_cu_456d504f_183934cuda3std6ranges3__45__cpo4swapE,(.L_10 - _ZN40_INTERNAL_5f00ff47_4_k_cu_456d504f_183934cuda3std6ranges3__45__cpo4swapE)
_ZN40_INTERNAL_5f00ff47_4_k_cu_456d504f_183934cuda3std6ranges3__45__cpo4swapE:
	.zero		1
.L_10:


//--------------------- .nv.constant0._ZN7cutlass13device_kernelINS_4gemm6kernel13GemmUniversalIN4cute5tupleIJiiiiEEENS1_10collective13CollectiveMmaINS1_35MainloopSm100TmaUmmaWarpSpecializedILi8ELi2ELi4ENS5_IJNS4_1CILi1EEENSA_ILi4EEESB_EEEEENS5_IJNSA_ILi128EEENSA_ILi64EEESF_EEENS_12float_e4m3_tENS5_IJlSB_lEEESI_SJ_NS4_8TiledMMAINS4_8MMA_AtomIJNS4_10MMA_TraitsINS4_19SM100_MMA_F8F6F4_SSEJSI_SI_fSF_SG_NS4_17integral_constantINS4_4UMMA5MajorELSQ_0EEESR_NSO_INSP_7ScaleInELSS_0EEEST_EEEEEENS4_6LayoutINS5_IJSB_SB_SB_EEENS5_IJNSA_ILi0EEESY_SY_EEEEENS5_IJNS4_10UnderscoreES11_S11_EEEEENS4_23SM90_TMA_LOAD_MULTICASTENS4_14ComposedLayoutINS4_7SwizzleILi3ELi4ELi3EEENS4_18smem_ptr_flag_bitsILi8EEENSW_INS5_IJNSA_ILi8EEESF_EEENS5_IJSF_SB_EEEEEEEvNS4_8identityENS4_13SM90_TMA_LOADES1E_vS1F_EENS_8epilogue10collective18CollectiveEpilogueINS1I_23Sm100TmaWarpSpecializedILi1ELi1ELi64ELb0ELb0EEEJSH_NS5_IJNSW_ISF_SB_EENSW_ISG_SB_EEEEESI_SJ_SI_SJ_NS1I_6fusion15FusionCallbacksIS1M_NS1Q_17LinearCombinationISI_fSI_fLNS_15FloatRoundStyleE2EEESH_S1P_JEEENS4_5SM1004TMEM4LOAD26SM100_TMEM_LOAD_32dp32b64xES1G_NS15_INS16_ILi2ELi4ELi3EEES19_NSW_INS5_IJS1A_SG_EEENS5_IJSG_SB_EEEEEEENS4_39AutoVectorizingCopyWithAssumedAlignmentILi128EEENS4_14SM90_TMA_STOREES24_S26_S26_EEEvvEEEEvNT_6ParamsE --------------------------
	.section	.nv.constant0._ZN7cutlass13device_kernelINS_4gemm6kernel13GemmUniversalIN4cute5tupleIJiiiiEEENS1_10collective13CollectiveMmaINS1_35MainloopSm100TmaUmmaWarpSpecializedILi8ELi2ELi4ENS5_IJNS4_1CILi1EEENSA_ILi4EEESB_EEEEENS5_IJNSA_ILi128EEENSA_ILi64EEESF_EEENS_12float_e4m3_tENS5_IJlSB_lEEESI_SJ_NS4_8TiledMMAINS4_8MMA_AtomIJNS4_10MMA_TraitsINS4_19SM100_MMA_F8F6F4_SSEJSI_SI_fSF_SG_NS4_17integral_constantINS4_4UMMA5MajorELSQ_0EEESR_NSO_INSP_7ScaleInELSS_0EEEST_EEEEEENS4_6LayoutINS5_IJSB_SB_SB_EEENS5_IJNSA_ILi0EEESY_SY_EEEEENS5_IJNS4_10UnderscoreES11_S11_EEEEENS4_23SM90_TMA_LOAD_MULTICASTENS4_14ComposedLayoutINS4_7SwizzleILi3ELi4ELi3EEENS4_18smem_ptr_flag_bitsILi8EEENSW_INS5_IJNSA_ILi8EEESF_EEENS5_IJSF_SB_EEEEEEEvNS4_8identityENS4_13SM90_TMA_LOADES1E_vS1F_EENS_8epilogue10collective18CollectiveEpilogueINS1I_23Sm100TmaWarpSpecializedILi1ELi1ELi64ELb0ELb0EEEJSH_NS5_IJNSW_ISF_SB_EENSW_ISG_SB_EEEEESI_SJ_SI_SJ_NS1I_6fusion15FusionCallbacksIS1M_NS1Q_17LinearCombinationISI_fSI_fLNS_15FloatRoundStyleE2EEESH_S1P_JEEENS4_5SM1004TMEM4LOAD26SM100_TMEM_LOAD_32dp32b64xES1G_NS15_INS16_ILi2ELi4ELi3EEES19_NSW_INS5_IJS1A_SG_EEENS5_IJSG_SB_EEEEEEENS4_39AutoVectorizingCopyWithAssumedAlignmentILi128EEENS4_14SM90_TMA_STOREES24_S26_S26_EEEvvEEEEvNT_6ParamsE,"a",@progbits
	.sectionflags	@""
	.align	4
.nv.constant0._ZN7cutlass13device_kernelINS_4gemm6kernel13GemmUniversalIN4cute5tupleIJiiiiEEENS1_10collective13CollectiveMmaINS1_35MainloopSm100TmaUmmaWarpSpecializedILi8ELi2ELi4ENS5_IJNS4_1CILi1EEENSA_ILi4EEESB_EEEEENS5_IJNSA_ILi128EEENSA_ILi64EEESF_EEENS_12float_e4m3_tENS5_IJlSB_lEEESI_SJ_NS4_8TiledMMAINS4_8MMA_AtomIJNS4_10MMA_TraitsINS4_19SM100_MMA_F8F6F4_SSEJSI_SI_fSF_SG_NS4_17integral_constantINS4_4UMMA5MajorELSQ_0EEESR_NSO_INSP_7ScaleInELSS_0EEEST_EEEEEENS4_6LayoutINS5_IJSB_SB_SB_EEENS5_IJNSA_ILi0EEESY_SY_EEEEENS5_IJNS4_10UnderscoreES11_S11_EEEEENS4_23SM90_TMA_LOAD_MULTICASTENS4_14ComposedLayoutINS4_7SwizzleILi3ELi4ELi3EEENS4_18smem_ptr_flag_bitsILi8EEENSW_INS5_IJNSA_ILi8EEESF_EEENS5_IJSF_SB_EEEEEEEvNS4_8identityENS4_13SM90_TMA_LOADES1E_vS1F_EENS_8epilogue10collective18CollectiveEpilogueINS1I_23Sm100TmaWarpSpecializedILi1ELi1ELi64ELb0ELb0EEEJSH_NS5_IJNSW_ISF_SB_EENSW_ISG_SB_EEEEESI_SJ_SI_SJ_NS1I_6fusion15FusionCallbacksIS1M_NS1Q_17LinearCombinationISI_fSI_fLNS_15FloatRoundStyleE2EEESH_S1P_JEEENS4_5SM1004TMEM4LOAD26SM100_TMEM_LOAD_32dp32b64xES1G_NS15_INS16_ILi2ELi4ELi3EEES19_NSW_INS5_IJS1A_SG_EEENS5_IJSG_SB_EEEEEEENS4_39AutoVectorizingCopyWithAssumedAlignmentILi128EEENS4_14SM90_TMA_STOREES24_S26_S26_EEEvvEEEEvNT_6ParamsE:
	.zero		2944


//--------------------- SYMBOLS --------------------------

	.type		.nv.reservedSmem.offset0,@object
	.size		.nv.reservedSmem.offset0,0x4
	.type		.nv.reservedSmem.cap,@object
	.size		.nv.reservedSmem.cap,0x4
	.type		__assertfail,@function
